//
// Generated by NVIDIA NVVM Compiler
//
// Compiler Build ID: CL-36424714
// Cuda compilation tools, release 13.0, V13.0.88
// Based on NVVM 20.0.0
//

.version 9.0
.target sm_100
.address_size 64

	// .globl	_Z23ConvLayerForward_KerneliiiiiPfS_S_iiii

.visible .entry _Z23ConvLayerForward_KerneliiiiiPfS_S_iiii(
	.param .u32 _Z23ConvLayerForward_KerneliiiiiPfS_S_iiii_param_0,
	.param .u32 _Z23ConvLayerForward_KerneliiiiiPfS_S_iiii_param_1,
	.param .u32 _Z23ConvLayerForward_KerneliiiiiPfS_S_iiii_param_2,
	.param .u32 _Z23ConvLayerForward_KerneliiiiiPfS_S_iiii_param_3,
	.param .u32 _Z23ConvLayerForward_KerneliiiiiPfS_S_iiii_param_4,
	.param .u64 .ptr .align 1 _Z23ConvLayerForward_KerneliiiiiPfS_S_iiii_param_5,
	.param .u64 .ptr .align 1 _Z23ConvLayerForward_KerneliiiiiPfS_S_iiii_param_6,
	.param .u64 .ptr .align 1 _Z23ConvLayerForward_KerneliiiiiPfS_S_iiii_param_7,
	.param .u32 _Z23ConvLayerForward_KerneliiiiiPfS_S_iiii_param_8,
	.param .u32 _Z23ConvLayerForward_KerneliiiiiPfS_S_iiii_param_9,
	.param .u32 _Z23ConvLayerForward_KerneliiiiiPfS_S_iiii_param_10,
	.param .u32 _Z23ConvLayerForward_KerneliiiiiPfS_S_iiii_param_11
)
{
	.reg .pred 	%p<61>;
	.reg .b32 	%r<91>;
	.reg .b32 	%f<103>;
	.reg .b64 	%rd<51>;

	ld.param.u32 	%r45, [_Z23ConvLayerForward_KerneliiiiiPfS_S_iiii_param_0];
	ld.param.u32 	%r40, [_Z23ConvLayerForward_KerneliiiiiPfS_S_iiii_param_1];
	ld.param.u32 	%r46, [_Z23ConvLayerForward_KerneliiiiiPfS_S_iiii_param_3];
	ld.param.u32 	%r41, [_Z23ConvLayerForward_KerneliiiiiPfS_S_iiii_param_4];
	ld.param.u64 	%rd7, [_Z23ConvLayerForward_KerneliiiiiPfS_S_iiii_param_5];
	ld.param.u64 	%rd8, [_Z23ConvLayerForward_KerneliiiiiPfS_S_iiii_param_6];
	ld.param.u32 	%r42, [_Z23ConvLayerForward_KerneliiiiiPfS_S_iiii_param_8];
	ld.param.u32 	%r43, [_Z23ConvLayerForward_KerneliiiiiPfS_S_iiii_param_9];
	ld.param.u32 	%r44, [_Z23ConvLayerForward_KerneliiiiiPfS_S_iiii_param_11];
	cvta.to.global.u64 	%rd1, %rd8;
	cvta.to.global.u64 	%rd2, %rd7;
	mov.u32 	%r47, %ctaid.x;
	mov.u32 	%r48, %ctaid.y;
	div.u32 	%r49, %r48, %r46;
	shl.b32 	%r50, %r49, 4;
	mov.u32 	%r51, %tid.y;
	add.s32 	%r1, %r50, %r51;
	mul.lo.s32 	%r52, %r49, %r46;
	sub.s32 	%r53, %r48, %r52;
	shl.b32 	%r54, %r53, 4;
	mov.u32 	%r55, %tid.x;
	add.s32 	%r56, %r54, %r55;
	mov.u32 	%r57, %ctaid.z;
	sub.s32 	%r58, %r42, %r41;
	sub.s32 	%r59, %r43, %r41;
	mad.lo.s32 	%r61, %r45, %r57, %r47;
	mad.lo.s32 	%r62, %r61, %r58, %r61;
	add.s32 	%r63, %r62, %r1;
	mad.lo.s32 	%r3, %r63, %r59, %r63;
	setp.gt.s32 	%p1, %r1, %r58;
	setp.gt.s32 	%p2, %r56, %r59;
	or.pred  	%p3, %p1, %p2;
	mov.f32 	%f81, 0f00000000;
	@%p3 bra 	$L__BB0_48;
	setp.lt.s32 	%p4, %r40, 1;
	@%p4 bra 	$L__BB0_47;
	setp.lt.s32 	%p5, %r41, 1;
	@%p5 bra 	$L__BB0_47;
	and.b32  	%r4, %r41, 7;
	and.b32  	%r5, %r41, 2147483640;
	add.s64 	%rd3, %rd1, 16;
	mov.f32 	%f81, 0f00000000;
	mov.b32 	%r83, 0;
$L__BB0_4:
	mad.lo.s32 	%r67, %r40, %r57, %r83;
	mad.lo.s32 	%r7, %r67, %r42, %r1;
	mov.b32 	%r84, 0;
$L__BB0_5:
	setp.lt.u32 	%p6, %r41, 8;
	add.s32 	%r69, %r84, %r7;
	mad.lo.s32 	%r9, %r69, %r43, %r56;
	mov.u32 	%r70, %ctaid.x;
	mad.lo.s32 	%r71, %r40, %r70, %r83;
	mad.lo.s32 	%r72, %r71, %r41, %r84;
	mul.lo.s32 	%r10, %r72, %r41;
	mov.b32 	%r89, 0;
	@%p6 bra 	$L__BB0_24;
	and.b32  	%r74, %r41, 2147483640;
	neg.s32 	%r86, %r74;
	mov.b32 	%r87, 0;
	mov.u32 	%r85, %r10;
$L__BB0_7:
	.pragma "nounroll";
	mul.wide.s32 	%rd9, %r85, 4;
	add.s64 	%rd4, %rd3, %rd9;
	add.s32 	%r15, %r9, %r87;
	setp.lt.s32 	%p7, %r15, 0;
	setp.ge.s32 	%p8, %r15, %r44;
	or.pred  	%p9, %p7, %p8;
	@%p9 bra 	$L__BB0_9;
	mul.wide.u32 	%rd10, %r15, 4;
	add.s64 	%rd11, %rd2, %rd10;
	ld.global.f32 	%f45, [%rd11];
	ld.global.f32 	%f46, [%rd4+-16];
	fma.rn.f32 	%f81, %f45, %f46, %f81;
$L__BB0_9:
	add.s32 	%r16, %r15, 1;
	setp.lt.s32 	%p10, %r16, 0;
	setp.ge.s32 	%p11, %r16, %r44;
	or.pred  	%p12, %p10, %p11;
	@%p12 bra 	$L__BB0_11;
	mul.wide.u32 	%rd12, %r16, 4;
	add.s64 	%rd13, %rd2, %rd12;
	ld.global.f32 	%f47, [%rd13];
	ld.global.f32 	%f48, [%rd4+-12];
	fma.rn.f32 	%f81, %f47, %f48, %f81;
$L__BB0_11:
	add.s32 	%r17, %r15, 2;
	setp.lt.s32 	%p13, %r17, 0;
	setp.ge.s32 	%p14, %r17, %r44;
	or.pred  	%p15, %p13, %p14;
	@%p15 bra 	$L__BB0_13;
	mul.wide.u32 	%rd14, %r17, 4;
	add.s64 	%rd15, %rd2, %rd14;
	ld.global.f32 	%f49, [%rd15];
	ld.global.f32 	%f50, [%rd4+-8];
	fma.rn.f32 	%f81, %f49, %f50, %f81;
$L__BB0_13:
	add.s32 	%r18, %r15, 3;
	setp.lt.s32 	%p16, %r18, 0;
	setp.ge.s32 	%p17, %r18, %r44;
	or.pred  	%p18, %p16, %p17;
	@%p18 bra 	$L__BB0_15;
	mul.wide.u32 	%rd16, %r18, 4;
	add.s64 	%rd17, %rd2, %rd16;
	ld.global.f32 	%f51, [%rd17];
	ld.global.f32 	%f52, [%rd4+-4];
	fma.rn.f32 	%f81, %f51, %f52, %f81;
$L__BB0_15:
	add.s32 	%r19, %r15, 4;
	setp.lt.s32 	%p19, %r19, 0;
	setp.ge.s32 	%p20, %r19, %r44;
	or.pred  	%p21, %p19, %p20;
	@%p21 bra 	$L__BB0_17;
	mul.wide.u32 	%rd18, %r19, 4;
	add.s64 	%rd19, %rd2, %rd18;
	ld.global.f32 	%f53, [%rd19];
	ld.global.f32 	%f54, [%rd4];
	fma.rn.f32 	%f81, %f53, %f54, %f81;
$L__BB0_17:
	add.s32 	%r20, %r15, 5;
	setp.lt.s32 	%p22, %r20, 0;
	setp.ge.s32 	%p23, %r20, %r44;
	or.pred  	%p24, %p22, %p23;
	@%p24 bra 	$L__BB0_19;
	mul.wide.u32 	%rd20, %r20, 4;
	add.s64 	%rd21, %rd2, %rd20;
	ld.global.f32 	%f55, [%rd21];
	ld.global.f32 	%f56, [%rd4+4];
	fma.rn.f32 	%f81, %f55, %f56, %f81;
$L__BB0_19:
	add.s32 	%r21, %r15, 6;
	setp.lt.s32 	%p25, %r21, 0;
	setp.ge.s32 	%p26, %r21, %r44;
	or.pred  	%p27, %p25, %p26;
	@%p27 bra 	$L__BB0_21;
	mul.wide.u32 	%rd22, %r21, 4;
	add.s64 	%rd23, %rd2, %rd22;
	ld.global.f32 	%f57, [%rd23];
	ld.global.f32 	%f58, [%rd4+8];
	fma.rn.f32 	%f81, %f57, %f58, %f81;
$L__BB0_21:
	add.s32 	%r22, %r15, 7;
	setp.lt.s32 	%p28, %r22, 0;
	setp.ge.s32 	%p29, %r22, %r44;
	or.pred  	%p30, %p28, %p29;
	@%p30 bra 	$L__BB0_23;
	mul.wide.u32 	%rd24, %r22, 4;
	add.s64 	%rd25, %rd2, %rd24;
	ld.global.f32 	%f59, [%rd25];
	ld.global.f32 	%f60, [%rd4+12];
	fma.rn.f32 	%f81, %f59, %f60, %f81;
$L__BB0_23:
	add.s32 	%r87, %r87, 8;
	add.s32 	%r86, %r86, 8;
	add.s32 	%r85, %r85, 8;
	setp.ne.s32 	%p31, %r86, 0;
	mov.u32 	%r89, %r5;
	@%p31 bra 	$L__BB0_7;
$L__BB0_24:
	setp.eq.s32 	%p32, %r4, 0;
	@%p32 bra 	$L__BB0_45;
	add.s32 	%r75, %r4, -1;
	setp.lt.u32 	%p33, %r75, 3;
	@%p33 bra 	$L__BB0_35;
	add.s32 	%r27, %r9, %r89;
	setp.lt.s32 	%p34, %r27, 0;
	setp.ge.s32 	%p35, %r27, %r44;
	add.s32 	%r76, %r89, %r10;
	mul.wide.s32 	%rd26, %r76, 4;
	add.s64 	%rd5, %rd1, %rd26;
	or.pred  	%p36, %p34, %p35;
	@%p36 bra 	$L__BB0_28;
	mul.wide.u32 	%rd27, %r27, 4;
	add.s64 	%rd28, %rd2, %rd27;
	ld.global.f32 	%f62, [%rd28];
	ld.global.f32 	%f63, [%rd5];
	fma.rn.f32 	%f81, %f62, %f63, %f81;
$L__BB0_28:
	add.s32 	%r28, %r27, 1;
	setp.lt.s32 	%p37, %r28, 0;
	setp.ge.s32 	%p38, %r28, %r44;
	or.pred  	%p39, %p37, %p38;
	@%p39 bra 	$L__BB0_30;
	mul.wide.u32 	%rd29, %r28, 4;
	add.s64 	%rd30, %rd2, %rd29;
	ld.global.f32 	%f64, [%rd30];
	ld.global.f32 	%f65, [%rd5+4];
	fma.rn.f32 	%f81, %f64, %f65, %f81;
$L__BB0_30:
	add.s32 	%r29, %r27, 2;
	setp.lt.s32 	%p40, %r29, 0;
	setp.ge.s32 	%p41, %r29, %r44;
	or.pred  	%p42, %p40, %p41;
	@%p42 bra 	$L__BB0_32;
	mul.wide.u32 	%rd31, %r29, 4;
	add.s64 	%rd32, %rd2, %rd31;
	ld.global.f32 	%f66, [%rd32];
	ld.global.f32 	%f67, [%rd5+8];
	fma.rn.f32 	%f81, %f66, %f67, %f81;
$L__BB0_32:
	add.s32 	%r30, %r27, 3;
	setp.lt.s32 	%p43, %r30, 0;
	setp.ge.s32 	%p44, %r30, %r44;
	or.pred  	%p45, %p43, %p44;
	@%p45 bra 	$L__BB0_34;
	mul.wide.u32 	%rd33, %r30, 4;
	add.s64 	%rd34, %rd2, %rd33;
	ld.global.f32 	%f68, [%rd34];
	ld.global.f32 	%f69, [%rd5+12];
	fma.rn.f32 	%f81, %f68, %f69, %f81;
$L__BB0_34:
	add.s32 	%r89, %r89, 4;
$L__BB0_35:
	and.b32  	%r77, %r41, 3;
	setp.eq.s32 	%p46, %r77, 0;
	@%p46 bra 	$L__BB0_45;
	setp.eq.s32 	%p47, %r77, 1;
	@%p47 bra 	$L__BB0_42;
	add.s32 	%r33, %r9, %r89;
	setp.lt.s32 	%p48, %r33, 0;
	setp.ge.s32 	%p49, %r33, %r44;
	or.pred  	%p50, %p48, %p49;
	@%p50 bra 	$L__BB0_39;
	mul.wide.u32 	%rd35, %r33, 4;
	add.s64 	%rd36, %rd2, %rd35;
	ld.global.f32 	%f71, [%rd36];
	add.s32 	%r78, %r89, %r10;
	mul.wide.s32 	%rd37, %r78, 4;
	add.s64 	%rd38, %rd1, %rd37;
	ld.global.f32 	%f72, [%rd38];
	fma.rn.f32 	%f81, %f71, %f72, %f81;
$L__BB0_39:
	add.s32 	%r34, %r33, 1;
	setp.lt.s32 	%p51, %r34, 0;
	setp.ge.s32 	%p52, %r34, %r44;
	or.pred  	%p53, %p51, %p52;
	@%p53 bra 	$L__BB0_41;
	mul.wide.u32 	%rd39, %r34, 4;
	add.s64 	%rd40, %rd2, %rd39;
	ld.global.f32 	%f73, [%rd40];
	add.s32 	%r79, %r89, %r10;
	mul.wide.s32 	%rd41, %r79, 4;
	add.s64 	%rd42, %rd1, %rd41;
	ld.global.f32 	%f74, [%rd42+4];
	fma.rn.f32 	%f81, %f73, %f74, %f81;
$L__BB0_41:
	add.s32 	%r89, %r89, 2;
$L__BB0_42:
	and.b32  	%r80, %r41, 1;
	setp.eq.b32 	%p54, %r80, 1;
	not.pred 	%p55, %p54;
	@%p55 bra 	$L__BB0_45;
	add.s32 	%r37, %r9, %r89;
	setp.lt.s32 	%p56, %r37, 0;
	setp.ge.s32 	%p57, %r37, %r44;
	or.pred  	%p58, %p56, %p57;
	@%p58 bra 	$L__BB0_45;
	mul.wide.u32 	%rd43, %r37, 4;
	add.s64 	%rd44, %rd2, %rd43;
	ld.global.f32 	%f75, [%rd44];
	add.s32 	%r81, %r89, %r10;
	mul.wide.s32 	%rd45, %r81, 4;
	add.s64 	%rd46, %rd1, %rd45;
	ld.global.f32 	%f76, [%rd46];
	fma.rn.f32 	%f81, %f75, %f76, %f81;
$L__BB0_45:
	add.s32 	%r84, %r84, 1;
	setp.ne.s32 	%p59, %r84, %r41;
	@%p59 bra 	$L__BB0_5;
	add.s32 	%r83, %r83, 1;
	setp.ne.s32 	%p60, %r83, %r40;
	@%p60 bra 	$L__BB0_4;
$L__BB0_47:
	ld.param.u64 	%rd50, [_Z23ConvLayerForward_KerneliiiiiPfS_S_iiii_param_7];
	add.s32 	%r82, %r3, %r56;
	cvta.to.global.u64 	%rd47, %rd50;
	mul.wide.s32 	%rd48, %r82, 4;
	add.s64 	%rd49, %rd47, %rd48;
	st.global.f32 	[%rd49], %f81;
$L__BB0_48:
	ret;

}
	// .globl	_Z24SubSamplingLayer_forwardiiiPfS_S_ii
.visible .entry _Z24SubSamplingLayer_forwardiiiPfS_S_ii(
	.param .u32 _Z24SubSamplingLayer_forwardiiiPfS_S_ii_param_0,
	.param .u32 _Z24SubSamplingLayer_forwardiiiPfS_S_ii_param_1,
	.param .u32 _Z24SubSamplingLayer_forwardiiiPfS_S_ii_param_2,
	.param .u64 .ptr .align 1 _Z24SubSamplingLayer_forwardiiiPfS_S_ii_param_3,
	.param .u64 .ptr .align 1 _Z24SubSamplingLayer_forwardiiiPfS_S_ii_param_4,
	.param .u64 .ptr .align 1 _Z24SubSamplingLayer_forwardiiiPfS_S_ii_param_5,
	.param .u32 _Z24SubSamplingLayer_forwardiiiPfS_S_ii_param_6,
	.param .u32 _Z24SubSamplingLayer_forwardiiiPfS_S_ii_param_7
)
{
	.reg .pred 	%p<17>;
	.reg .b32 	%r<62>;
	.reg .b32 	%f<123>;
	.reg .b64 	%rd<19>;

	ld.param.u32 	%r28, [_Z24SubSamplingLayer_forwardiiiPfS_S_ii_param_0];
	ld.param.u32 	%r29, [_Z24SubSamplingLayer_forwardiiiPfS_S_ii_param_1];
	ld.param.u32 	%r25, [_Z24SubSamplingLayer_forwardiiiPfS_S_ii_param_2];
	ld.param.u64 	%rd5, [_Z24SubSamplingLayer_forwardiiiPfS_S_ii_param_3];
	ld.param.u64 	%rd3, [_Z24SubSamplingLayer_forwardiiiPfS_S_ii_param_4];
	ld.param.u64 	%rd4, [_Z24SubSamplingLayer_forwardiiiPfS_S_ii_param_5];
	ld.param.u32 	%r26, [_Z24SubSamplingLayer_forwardiiiPfS_S_ii_param_6];
	ld.param.u32 	%r27, [_Z24SubSamplingLayer_forwardiiiPfS_S_ii_param_7];
	cvta.to.global.u64 	%rd1, %rd5;
	mov.u32 	%r30, %ctaid.x;
	mov.u32 	%r31, %ctaid.y;
	div.u32 	%r32, %r31, %r29;
	shl.b32 	%r33, %r32, 4;
	mov.u32 	%r34, %tid.y;
	add.s32 	%r35, %r33, %r34;
	mul.lo.s32 	%r36, %r32, %r29;
	sub.s32 	%r37, %r31, %r36;
	shl.b32 	%r38, %r37, 4;
	mov.u32 	%r39, %tid.x;
	add.s32 	%r40, %r38, %r39;
	mov.u32 	%r41, %ctaid.z;
	div.s32 	%r42, %r26, %r25;
	div.s32 	%r44, %r27, %r25;
	mad.lo.s32 	%r3, %r28, %r41, %r30;
	mad.lo.s32 	%r45, %r42, %r3, %r35;
	mul.lo.s32 	%r4, %r45, %r44;
	setp.ge.s32 	%p1, %r30, %r28;
	setp.ge.s32 	%p2, %r35, %r42;
	or.pred  	%p3, %p1, %p2;
	setp.ge.s32 	%p4, %r40, %r42;
	or.pred  	%p5, %p3, %p4;
	@%p5 bra 	$L__BB1_18;
	setp.lt.s32 	%p6, %r25, 1;
	mov.f32 	%f121, 0f00000000;
	@%p6 bra 	$L__BB1_17;
	mad.lo.s32 	%r5, %r26, %r3, %r35;
	mul.lo.s32 	%r47, %r25, %r25;
	cvt.rn.f32.u32 	%f1, %r47;
	and.b32  	%r6, %r25, 15;
	add.s32 	%r7, %r6, -1;
	and.b32  	%r8, %r25, 7;
	add.s32 	%r9, %r8, -1;
	and.b32  	%r10, %r25, 2147483632;
	and.b32  	%r11, %r25, 3;
	neg.s32 	%r12, %r10;
	mov.f32 	%f121, 0f00000000;
	mov.b32 	%r56, 0;
$L__BB1_3:
	setp.lt.u32 	%p7, %r25, 16;
	add.s32 	%r49, %r56, %r5;
	mad.lo.s32 	%r14, %r49, %r27, %r40;
	mov.b32 	%r60, 0;
	@%p7 bra 	$L__BB1_6;
	mov.b32 	%r58, 0;
	mov.u32 	%r57, %r12;
$L__BB1_5:
	.pragma "nounroll";
	add.s32 	%r51, %r14, %r58;
	mul.wide.s32 	%rd6, %r51, 4;
	add.s64 	%rd7, %rd1, %rd6;
	ld.global.f32 	%f21, [%rd7];
	div.rn.f32 	%f22, %f21, %f1;
	add.f32 	%f23, %f121, %f22;
	ld.global.f32 	%f24, [%rd7+4];
	div.rn.f32 	%f25, %f24, %f1;
	add.f32 	%f26, %f23, %f25;
	ld.global.f32 	%f27, [%rd7+8];
	div.rn.f32 	%f28, %f27, %f1;
	add.f32 	%f29, %f26, %f28;
	ld.global.f32 	%f30, [%rd7+12];
	div.rn.f32 	%f31, %f30, %f1;
	add.f32 	%f32, %f29, %f31;
	ld.global.f32 	%f33, [%rd7+16];
	div.rn.f32 	%f34, %f33, %f1;
	add.f32 	%f35, %f32, %f34;
	ld.global.f32 	%f36, [%rd7+20];
	div.rn.f32 	%f37, %f36, %f1;
	add.f32 	%f38, %f35, %f37;
	ld.global.f32 	%f39, [%rd7+24];
	div.rn.f32 	%f40, %f39, %f1;
	add.f32 	%f41, %f38, %f40;
	ld.global.f32 	%f42, [%rd7+28];
	div.rn.f32 	%f43, %f42, %f1;
	add.f32 	%f44, %f41, %f43;
	ld.global.f32 	%f45, [%rd7+32];
	div.rn.f32 	%f46, %f45, %f1;
	add.f32 	%f47, %f44, %f46;
	ld.global.f32 	%f48, [%rd7+36];
	div.rn.f32 	%f49, %f48, %f1;
	add.f32 	%f50, %f47, %f49;
	ld.global.f32 	%f51, [%rd7+40];
	div.rn.f32 	%f52, %f51, %f1;
	add.f32 	%f53, %f50, %f52;
	ld.global.f32 	%f54, [%rd7+44];
	div.rn.f32 	%f55, %f54, %f1;
	add.f32 	%f56, %f53, %f55;
	ld.global.f32 	%f57, [%rd7+48];
	div.rn.f32 	%f58, %f57, %f1;
	add.f32 	%f59, %f56, %f58;
	ld.global.f32 	%f60, [%rd7+52];
	div.rn.f32 	%f61, %f60, %f1;
	add.f32 	%f62, %f59, %f61;
	ld.global.f32 	%f63, [%rd7+56];
	div.rn.f32 	%f64, %f63, %f1;
	add.f32 	%f65, %f62, %f64;
	ld.global.f32 	%f66, [%rd7+60];
	div.rn.f32 	%f67, %f66, %f1;
	add.f32 	%f121, %f65, %f67;
	add.s32 	%r58, %r58, 16;
	add.s32 	%r57, %r57, 16;
	setp.ne.s32 	%p8, %r57, 0;
	mov.u32 	%r60, %r10;
	@%p8 bra 	$L__BB1_5;
$L__BB1_6:
	setp.eq.s32 	%p9, %r6, 0;
	@%p9 bra 	$L__BB1_16;
	setp.lt.u32 	%p10, %r7, 7;
	@%p10 bra 	$L__BB1_9;
	add.s32 	%r52, %r14, %r60;
	mul.wide.s32 	%rd8, %r52, 4;
	add.s64 	%rd9, %rd1, %rd8;
	ld.global.f32 	%f69, [%rd9];
	div.rn.f32 	%f70, %f69, %f1;
	add.f32 	%f71, %f121, %f70;
	ld.global.f32 	%f72, [%rd9+4];
	div.rn.f32 	%f73, %f72, %f1;
	add.f32 	%f74, %f71, %f73;
	ld.global.f32 	%f75, [%rd9+8];
	div.rn.f32 	%f76, %f75, %f1;
	add.f32 	%f77, %f74, %f76;
	ld.global.f32 	%f78, [%rd9+12];
	div.rn.f32 	%f79, %f78, %f1;
	add.f32 	%f80, %f77, %f79;
	ld.global.f32 	%f81, [%rd9+16];
	div.rn.f32 	%f82, %f81, %f1;
	add.f32 	%f83, %f80, %f82;
	ld.global.f32 	%f84, [%rd9+20];
	div.rn.f32 	%f85, %f84, %f1;
	add.f32 	%f86, %f83, %f85;
	ld.global.f32 	%f87, [%rd9+24];
	div.rn.f32 	%f88, %f87, %f1;
	add.f32 	%f89, %f86, %f88;
	ld.global.f32 	%f90, [%rd9+28];
	div.rn.f32 	%f91, %f90, %f1;
	add.f32 	%f121, %f89, %f91;
	add.s32 	%r60, %r60, 8;
$L__BB1_9:
	setp.eq.s32 	%p11, %r8, 0;
	@%p11 bra 	$L__BB1_16;
	setp.lt.u32 	%p12, %r9, 3;
	@%p12 bra 	$L__BB1_12;
	add.s32 	%r53, %r14, %r60;
	mul.wide.s32 	%rd10, %r53, 4;
	add.s64 	%rd11, %rd1, %rd10;
	ld.global.f32 	%f93, [%rd11];
	div.rn.f32 	%f94, %f93, %f1;
	add.f32 	%f95, %f121, %f94;
	ld.global.f32 	%f96, [%rd11+4];
	div.rn.f32 	%f97, %f96, %f1;
	add.f32 	%f98, %f95, %f97;
	ld.global.f32 	%f99, [%rd11+8];
	div.rn.f32 	%f100, %f99, %f1;
	add.f32 	%f101, %f98, %f100;
	ld.global.f32 	%f102, [%rd11+12];
	div.rn.f32 	%f103, %f102, %f1;
	add.f32 	%f121, %f101, %f103;
	add.s32 	%r60, %r60, 4;
$L__BB1_12:
	setp.eq.s32 	%p13, %r11, 0;
	@%p13 bra 	$L__BB1_16;
	setp.eq.s32 	%p14, %r11, 1;
	add.s32 	%r54, %r14, %r60;
	mul.wide.s32 	%rd12, %r54, 4;
	add.s64 	%rd2, %rd1, %rd12;
	ld.global.f32 	%f104, [%rd2];
	div.rn.f32 	%f105, %f104, %f1;
	add.f32 	%f121, %f121, %f105;
	@%p14 bra 	$L__BB1_16;
	setp.eq.s32 	%p15, %r11, 2;
	ld.global.f32 	%f106, [%rd2+4];
	div.rn.f32 	%f107, %f106, %f1;
	add.f32 	%f121, %f121, %f107;
	@%p15 bra 	$L__BB1_16;
	ld.global.f32 	%f108, [%rd2+8];
	div.rn.f32 	%f109, %f108, %f1;
	add.f32 	%f121, %f121, %f109;
$L__BB1_16:
	add.s32 	%r56, %r56, 1;
	setp.ne.s32 	%p16, %r56, %r25;
	@%p16 bra 	$L__BB1_3;
$L__BB1_17:
	cvta.to.global.u64 	%rd13, %rd3;
	mul.wide.s32 	%rd14, %r3, 4;
	add.s64 	%rd15, %rd13, %rd14;
	ld.global.f32 	%f110, [%rd15];
	add.f32 	%f111, %f121, %f110;
	max.f32 	%f112, %f111, 0f00000000;
	add.s32 	%r55, %r4, %r40;
	cvta.to.global.u64 	%rd16, %rd4;
	mul.wide.s32 	%rd17, %r55, 4;
	add.s64 	%rd18, %rd16, %rd17;
	st.global.f32 	[%rd18], %f112;
$L__BB1_18:
	ret;

}


// ===== COMPILED SASS (sm_100) =====

	.target	sm_100

	.elftype	@"ET_EXEC"


//--------------------- .note.nv.tkinfo           --------------------------
	.section	.note.nv.tkinfo,"",@"SHT_NOTE"
	.sectionflags	@"SHF_NOTE_NV_TKINFO"
	.tkinfo
        /*0018*/ 	.word	0x00000002
        /*0030*/ 	.string	""
        /*0030*/ 	.string	"ptxas"
        /*0030*/ 	.string	"Cuda compilation tools, release 13.0, V13.0.88"
        /*0030*/ 	.string	"Build cuda_13.0.r13.0/compiler.36424714_0"
        /*0030*/ 	.string	"-arch sm_100 -m 64 "



//--------------------- .note.nv.cuinfo           --------------------------
	.section	.note.nv.cuinfo,"",@"SHT_NOTE"
	.sectionflags	@"SHF_NOTE_NV_CUINFO"
        /*0018*/ 	.short	0x0002
        /*001a*/ 	.short	0x0064
        /*001c*/ 	.short	0x0082
	.zero		2


//--------------------- .nv.info                  --------------------------
	.section	.nv.info,"",@"SHT_CUDA_INFO"
	.align	4


	//----- nvinfo : EIATTR_REGCOUNT
	.align		4
        /*0000*/ 	.byte	0x04, 0x2f
        /*0002*/ 	.short	(.L_1 - .L_0)
	.align		4
.L_0:
        /*0004*/ 	.word	index@(_Z23ConvLayerForward_KerneliiiiiPfS_S_iiii)
        /*0008*/ 	.word	0x00000020


	//----- nvinfo : EIATTR_FRAME_SIZE
	.align		4
.L_1:
        /*000c*/ 	.byte	0x04, 0x11
        /*000e*/ 	.short	(.L_3 - .L_2)
	.align		4
.L_2:
        /*0010*/ 	.word	index@(_Z23ConvLayerForward_KerneliiiiiPfS_S_iiii)
        /*0014*/ 	.word	0x00000000


	//----- nvinfo : EIATTR_REGCOUNT
	.align		4
.L_3:
        /*0018*/ 	.byte	0x04, 0x2f
        /*001a*/ 	.short	(.L_5 - .L_4)
	.align		4
.L_4:
        /*001c*/ 	.word	index@(_Z24SubSamplingLayer_forwardiiiPfS_S_ii)
        /*0020*/ 	.word	0x00000020


	//----- nvinfo : EIATTR_FRAME_SIZE
	.align		4
.L_5:
        /*0024*/ 	.byte	0x04, 0x11
        /*0026*/ 	.short	(.L_7 - .L_6)
	.align		4
.L_6:
        /*0028*/ 	.word	index@($__internal_0_$__cuda_sm3x_div_rn_noftz_f32_slowpath)
        /*002c*/ 	.word	0x00000000


	//----- nvinfo : EIATTR_FRAME_SIZE
	.align		4
.L_7:
        /*0030*/ 	.byte	0x04, 0x11
        /*0032*/ 	.short	(.L_9 - .L_8)
	.align		4
.L_8:
        /*0034*/ 	.word	index@(_Z24SubSamplingLayer_forwardiiiPfS_S_ii)
        /*0038*/ 	.word	0x00000000


	//----- nvinfo : EIATTR_MIN_STACK_SIZE
	.align		4
.L_9:
        /*003c*/ 	.byte	0x04, 0x12
        /*003e*/ 	.short	(.L_11 - .L_10)
	.align		4
.L_10:
        /*0040*/ 	.word	index@(_Z24SubSamplingLayer_forwardiiiPfS_S_ii)
        /*0044*/ 	.word	0x00000000


	//----- nvinfo : EIATTR_MIN_STACK_SIZE
	.align		4
.L_11:
        /*0048*/ 	.byte	0x04, 0x12
        /*004a*/ 	.short	(.L_13 - .L_12)
	.align		4
.L_12:
        /*004c*/ 	.word	index@(_Z23ConvLayerForward_KerneliiiiiPfS_S_iiii)
        /*0050*/ 	.word	0x00000000
.L_13:


//--------------------- .nv.compat                --------------------------
	.section	.nv.compat,"",@"SHT_CUDA_COMPAT_INFO"
	.align	4
        /*0000*/ 	.byte	0x02, 0x09, 0x00, 0x00, 0x02, 0x02, 0x01, 0x00, 0x02, 0x05, 0x05, 0x00, 0x03, 0x07, 0x01, 0x01
        /*0010*/ 	.byte	0x02, 0x03, 0x00, 0x00, 0x02, 0x06, 0x01, 0x00, 0x04, 0x0b, 0x08, 0x00, 0x01, 0x00, 0x00, 0x00
        /*0020*/ 	.byte	0x00, 0x00, 0x00, 0x00


//--------------------- .nv.info._Z24SubSamplingLayer_forwardiiiPfS_S_ii --------------------------
	.section	.nv.info._Z24SubSamplingLayer_forwardiiiPfS_S_ii,"",@"SHT_CUDA_INFO"
	.sectionflags	@""
	.align	4


	//----- nvinfo : EIATTR_CUDA_API_VERSION
	.align		4
        /*0000*/ 	.byte	0x04, 0x37
        /*0002*/ 	.short	(.L_15 - .L_14)
.L_14:
        /*0004*/ 	.word	0x00000082


	//----- nvinfo : EIATTR_KPARAM_INFO
	.align		4
.L_15:
        /*0008*/ 	.byte	0x04, 0x17
        /*000a*/ 	.short	(.L_17 - .L_16)
.L_16:
        /*000c*/ 	.word	0x00000000
        /*0010*/ 	.short	0x0007
        /*0012*/ 	.short	0x002c
        /*0014*/ 	.byte	0x00, 0xf0, 0x11, 0x00


	//----- nvinfo : EIATTR_KPARAM_INFO
	.align		4
.L_17:
        /*0018*/ 	.byte	0x04, 0x17
        /*001a*/ 	.short	(.L_19 - .L_18)
.L_18:
        /*001c*/ 	.word	0x00000000
        /*0020*/ 	.short	0x0006
        /*0022*/ 	.short	0x0028
        /*0024*/ 	.byte	0x00, 0xf0, 0x11, 0x00


	//----- nvinfo : EIATTR_KPARAM_INFO
	.align		4
.L_19:
        /*0028*/ 	.byte	0x04, 0x17
        /*002a*/ 	.short	(.L_21 - .L_20)
.L_20:
        /*002c*/ 	.word	0x00000000
        /*0030*/ 	.short	0x0005
        /*0032*/ 	.short	0x0020
        /*0034*/ 	.byte	0x00, 0xf5, 0x21, 0x00


	//----- nvinfo : EIATTR_KPARAM_INFO
	.align		4
.L_21:
        /*0038*/ 	.byte	0x04, 0x17
        /*003a*/ 	.short	(.L_23 - .L_22)
.L_22:
        /*003c*/ 	.word	0x00000000
        /*0040*/ 	.short	0x0004
        /*0042*/ 	.short	0x0018
        /*0044*/ 	.byte	0x00, 0xf5, 0x21, 0x00


	//----- nvinfo : EIATTR_KPARAM_INFO
	.align		4
.L_23:
        /*0048*/ 	.byte	0x04, 0x17
        /*004a*/ 	.short	(.L_25 - .L_24)
.L_24:
        /*004c*/ 	.word	0x00000000
        /*0050*/ 	.short	0x0003
        /*0052*/ 	.short	0x0010
        /*0054*/ 	.byte	0x00, 0xf5, 0x21, 0x00


	//----- nvinfo : EIATTR_KPARAM_INFO
	.align		4
.L_25:
        /*0058*/ 	.byte	0x04, 0x17
        /*005a*/ 	.short	(.L_27 - .L_26)
.L_26:
        /*005c*/ 	.word	0x00000000
        /*0060*/ 	.short	0x0002
        /*0062*/ 	.short	0x0008
        /*0064*/ 	.byte	0x00, 0xf0, 0x11, 0x00


	//----- nvinfo : EIATTR_KPARAM_INFO
	.align		4
.L_27:
        /*0068*/ 	.byte	0x04, 0x17
        /*006a*/ 	.short	(.L_29 - .L_28)
.L_28:
        /*006c*/ 	.word	0x00000000
        /*0070*/ 	.short	0x0001
        /*0072*/ 	.short	0x0004
        /*0074*/ 	.byte	0x00, 0xf0, 0x11, 0x00


	//----- nvinfo : EIATTR_KPARAM_INFO
	.align		4
.L_29:
        /*0078*/ 	.byte	0x04, 0x17
        /*007a*/ 	.short	(.L_31 - .L_30)
.L_30:
        /*007c*/ 	.word	0x00000000
        /*0080*/ 	.short	0x0000
        /*0082*/ 	.short	0x0000
        /*0084*/ 	.byte	0x00, 0xf0, 0x11, 0x00


	//----- nvinfo : EIATTR_SPARSE_MMA_MASK
	.align		4
.L_31:
        /*0088*/ 	.byte	0x03, 0x50
        /*008a*/ 	.short	0x0000


	//----- nvinfo : EIATTR_MAXREG_COUNT
	.align		4
        /*008c*/ 	.byte	0x03, 0x1b
        /*008e*/ 	.short	0x00ff


	//----- nvinfo : EIATTR_MERCURY_ISA_VERSION
	.align		4
        /*0090*/ 	.byte	0x03, 0x5f
        /*0092*/ 	.short	0x0101


	//----- nvinfo : EIATTR_VRC_CTA_INIT_COUNT
	.align		4
        /*0094*/ 	.byte	0x02, 0x4a
	.zero		1
	.zero		1


	//----- nvinfo : EIATTR_EXIT_INSTR_OFFSETS
	.align		4
        /*0098*/ 	.byte	0x04, 0x1c
        /*009a*/ 	.short	(.L_33 - .L_32)


	//   ....[0]....
.L_32:
        /*009c*/ 	.word	0x00000490


	//   ....[1]....
        /*00a0*/ 	.word	0x000027c0


	//----- nvinfo : EIATTR_CRS_STACK_SIZE
	.align		4
.L_33:
        /*00a4*/ 	.byte	0x04, 0x1e
        /*00a6*/ 	.short	(.L_35 - .L_34)
.L_34:
        /*00a8*/ 	.word	0x00000000


	//----- nvinfo : EIATTR_CBANK_PARAM_SIZE
	.align		4
.L_35:
        /*00ac*/ 	.byte	0x03, 0x19
        /*00ae*/ 	.short	0x0030


	//----- nvinfo : EIATTR_PARAM_CBANK
	.align		4
        /*00b0*/ 	.byte	0x04, 0x0a
        /*00b2*/ 	.short	(.L_37 - .L_36)
	.align		4
.L_36:
        /*00b4*/ 	.word	index@(.nv.constant0._Z24SubSamplingLayer_forwardiiiPfS_S_ii)
        /*00b8*/ 	.short	0x0380
        /*00ba*/ 	.short	0x0030


	//----- nvinfo : EIATTR_SW_WAR
	.align		4
.L_37:
        /*00bc*/ 	.byte	0x04, 0x36
        /*00be*/ 	.short	(.L_39 - .L_38)
.L_38:
        /*00c0*/ 	.word	0x00000008
.L_39:


//--------------------- .nv.info._Z23ConvLayerForward_KerneliiiiiPfS_S_iiii --------------------------
	.section	.nv.info._Z23ConvLayerForward_KerneliiiiiPfS_S_iiii,"",@"SHT_CUDA_INFO"
	.sectionflags	@""
	.align	4


	//----- nvinfo : EIATTR_CUDA_API_VERSION
	.align		4
        /*0000*/ 	.byte	0x04, 0x37
        /*0002*/ 	.short	(.L_41 - .L_40)
.L_40:
        /*0004*/ 	.word	0x00000082


	//----- nvinfo : EIATTR_KPARAM_INFO
	.align		4
.L_41:
        /*0008*/ 	.byte	0x04, 0x17
        /*000a*/ 	.short	(.L_43 - .L_42)
.L_42:
        /*000c*/ 	.word	0x00000000
        /*0010*/ 	.short	0x000b
        /*0012*/ 	.short	0x003c
        /*0014*/ 	.byte	0x00, 0xf0, 0x11, 0x00


	//----- nvinfo : EIATTR_KPARAM_INFO
	.align		4
.L_43:
        /*0018*/ 	.byte	0x04, 0x17
        /*001a*/ 	.short	(.L_45 - .L_44)
.L_44:
        /*001c*/ 	.word	0x00000000
        /*0020*/ 	.short	0x000a
        /*0022*/ 	.short	0x0038
        /*0024*/ 	.byte	0x00, 0xf0, 0x11, 0x00


	//----- nvinfo : EIATTR_KPARAM_INFO
	.align		4
.L_45:
        /*0028*/ 	.byte	0x04, 0x17
        /*002a*/ 	.short	(.L_47 - .L_46)
.L_46:
        /*002c*/ 	.word	0x00000000
        /*0030*/ 	.short	0x0009
        /*0032*/ 	.short	0x0034
        /*0034*/ 	.byte	0x00, 0xf0, 0x11, 0x00


	//----- nvinfo : EIATTR_KPARAM_INFO
	.align		4
.L_47:
        /*0038*/ 	.byte	0x04, 0x17
        /*003a*/ 	.short	(.L_49 - .L_48)
.L_48:
        /*003c*/ 	.word	0x00000000
        /*0040*/ 	.short	0x0008
        /*0042*/ 	.short	0x0030
        /*0044*/ 	.byte	0x00, 0xf0, 0x11, 0x00


	//----- nvinfo : EIATTR_KPARAM_INFO
	.align		4
.L_49:
        /*0048*/ 	.byte	0x04, 0x17
        /*004a*/ 	.short	(.L_51 - .L_50)
.L_50:
        /*004c*/ 	.word	0x00000000
        /*0050*/ 	.short	0x0007
        /*0052*/ 	.short	0x0028
        /*0054*/ 	.byte	0x00, 0xf5, 0x21, 0x00


	//----- nvinfo : EIATTR_KPARAM_INFO
	.align		4
.L_51:
        /*0058*/ 	.byte	0x04, 0x17
        /*005a*/ 	.short	(.L_53 - .L_52)
.L_52:
        /*005c*/ 	.word	0x00000000
        /*0060*/ 	.short	0x0006
        /*0062*/ 	.short	0x0020
        /*0064*/ 	.byte	0x00, 0xf5, 0x21, 0x00


	//----- nvinfo : EIATTR_KPARAM_INFO
	.align		4
.L_53:
        /*0068*/ 	.byte	0x04, 0x17
        /*006a*/ 	.short	(.L_55 - .L_54)
.L_54:
        /*006c*/ 	.word	0x00000000
        /*0070*/ 	.short	0x0005
        /*0072*/ 	.short	0x0018
        /*0074*/ 	.byte	0x00, 0xf5, 0x21, 0x00


	//----- nvinfo : EIATTR_KPARAM_INFO
	.align		4
.L_55:
        /*0078*/ 	.byte	0x04, 0x17
        /*007a*/ 	.short	(.L_57 - .L_56)
.L_56:
        /*007c*/ 	.word	0x00000000
        /*0080*/ 	.short	0x0004
        /*0082*/ 	.short	0x0010
        /*0084*/ 	.byte	0x00, 0xf0, 0x11, 0x00


	//----- nvinfo : EIATTR_KPARAM_INFO
	.align		4
.L_57:
        /*0088*/ 	.byte	0x04, 0x17
        /*008a*/ 	.short	(.L_59 - .L_58)
.L_58:
        /*008c*/ 	.word	0x00000000
        /*0090*/ 	.short	0x0003
        /*0092*/ 	.short	0x000c
        /*0094*/ 	.byte	0x00, 0xf0, 0x11, 0x00


	//----- nvinfo : EIATTR_KPARAM_INFO
	.align		4
.L_59:
        /*0098*/ 	.byte	0x04, 0x17
        /*009a*/ 	.short	(.L_61 - .L_60)
.L_60:
        /*009c*/ 	.word	0x00000000
        /*00a0*/ 	.short	0x0002
        /*00a2*/ 	.short	0x0008
        /*00a4*/ 	.byte	0x00, 0xf0, 0x11, 0x00


	//----- nvinfo : EIATTR_KPARAM_INFO
	.align		4
.L_61:
        /*00a8*/ 	.byte	0x04, 0x17
        /*00aa*/ 	.short	(.L_63 - .L_62)
.L_62:
        /*00ac*/ 	.word	0x00000000
        /*00b0*/ 	.short	0x0001
        /*00b2*/ 	.short	0x0004
        /*00b4*/ 	.byte	0x00, 0xf0, 0x11, 0x00


	//----- nvinfo : EIATTR_KPARAM_INFO
	.align		4
.L_63:
        /*00b8*/ 	.byte	0x04, 0x17
        /*00ba*/ 	.short	(.L_65 - .L_64)
.L_64:
        /*00bc*/ 	.word	0x00000000
        /*00c0*/ 	.short	0x0000
        /*00c2*/ 	.short	0x0000
        /*00c4*/ 	.byte	0x00, 0xf0, 0x11, 0x00


	//----- nvinfo : EIATTR_SPARSE_MMA_MASK
	.align		4
.L_65:
        /*00c8*/ 	.byte	0x03, 0x50
        /*00ca*/ 	.short	0x0000


	//----- nvinfo : EIATTR_MAXREG_COUNT
	.align		4
        /*00cc*/ 	.byte	0x03, 0x1b
        /*00ce*/ 	.short	0x00ff


	//----- nvinfo : EIATTR_MERCURY_ISA_VERSION
	.align		4
        /*00d0*/ 	.byte	0x03, 0x5f
        /*00d2*/ 	.short	0x0101


	//----- nvinfo : EIATTR_VRC_CTA_INIT_COUNT
	.align		4
        /*00d4*/ 	.byte	0x02, 0x4a
	.zero		1
	.zero		1


	//----- nvinfo : EIATTR_EXIT_INSTR_OFFSETS
	.align		4
        /*00d8*/ 	.byte	0x04, 0x1c
        /*00da*/ 	.short	(.L_67 - .L_66)


	//   ....[0]....
.L_66:
        /*00dc*/ 	.word	0x00000280


	//   ....[1]....
        /*00e0*/ 	.word	0x00000f80


	//----- nvinfo : EIATTR_CRS_STACK_SIZE
	.align		4
.L_67:
        /*00e4*/ 	.byte	0x04, 0x1e
        /*00e6*/ 	.short	(.L_69 - .L_68)
.L_68:
        /*00e8*/ 	.word	0x00000000


	//----- nvinfo : EIATTR_CBANK_PARAM_SIZE
	.align		4
.L_69:
        /*00ec*/ 	.byte	0x03, 0x19
        /*00ee*/ 	.short	0x0040


	//----- nvinfo : EIATTR_PARAM_CBANK
	.align		4
        /*00f0*/ 	.byte	0x04, 0x0a
        /*00f2*/ 	.short	(.L_71 - .L_70)
	.align		4
.L_70:
        /*00f4*/ 	.word	index@(.nv.constant0._Z23ConvLayerForward_KerneliiiiiPfS_S_iiii)
        /*00f8*/ 	.short	0x0380
        /*00fa*/ 	.short	0x0040


	//----- nvinfo : EIATTR_SW_WAR
	.align		4
.L_71:
        /*00fc*/ 	.byte	0x04, 0x36
        /*00fe*/ 	.short	(.L_73 - .L_72)
.L_72:
        /*0100*/ 	.word	0x00000008
.L_73:


//--------------------- .nv.callgraph             --------------------------
	.section	.nv.callgraph,"",@"SHT_CUDA_CALLGRAPH"
	.align	4
	.sectionentsize	8
	.align		4
        /*0000*/ 	.word	0x00000000
	.align		4
        /*0004*/ 	.word	0xffffffff
	.align		4
        /*0008*/ 	.word	0x00000000
	.align		4
        /*000c*/ 	.word	0xfffffffe
	.align		4
        /*0010*/ 	.word	0x00000000
	.align		4
        /*0014*/ 	.word	0xfffffffd
	.align		4
        /*0018*/ 	.word	0x00000000
	.align		4
        /*001c*/ 	.word	0xfffffffc


//--------------------- .text._Z24SubSamplingLayer_forwardiiiPfS_S_ii --------------------------
	.section	.text._Z24SubSamplingLayer_forwardiiiPfS_S_ii,"ax",@progbits
	.align	128
        .global         _Z24SubSamplingLayer_forwardiiiPfS_S_ii
        .type           _Z24SubSamplingLayer_forwardiiiPfS_S_ii,@function
        .size           _Z24SubSamplingLayer_forwardiiiPfS_S_ii,(.L_x_91 - _Z24SubSamplingLayer_forwardiiiPfS_S_ii)
        .other          _Z24SubSamplingLayer_forwardiiiPfS_S_ii,@"STO_CUDA_ENTRY STV_DEFAULT"
_Z24SubSamplingLayer_forwardiiiPfS_S_ii:
.text._Z24SubSamplingLayer_forwardiiiPfS_S_ii:
[----:B------:R-:W-:Y:S08]  /*0000*/  LDC R1, c[0x0][0x37c] ;  /* 0x0000df00ff017b82 */ /* 0x000ff00000000800 */
[----:B------:R-:W0:Y:S08]  /*0010*/  LDC R11, c[0x0][0x388] ;  /* 0x0000e200ff0b7b82 */ /* 0x000e300000000800 */
[----:B------:R-:W1:Y:S08]  /*0020*/  LDC R0, c[0x0][0x384] ;  /* 0x0000e100ff007b82 */ /* 0x000e700000000800 */
[----:B------:R-:W2:Y:S01]  /*0030*/  LDC R6, c[0x0][0x3a8] ;  /* 0x0000ea00ff067b82 */ /* 0x000ea20000000800 */
[----:B0-----:R-:W-:-:S07]  /*0040*/  IABS R2, R11 ;  /* 0x0000000b00027213 */ /* 0x001fce0000000000 */
[----:B------:R-:W0:Y:S01]  /*0050*/  S2UR UR5, SR_CTAID.Y ;  /* 0x00000000000579c3 */ /* 0x000e220000002600 */
[----:B------:R-:W3:Y:S01]  /*0060*/  I2F.RP R4, R2 ;  /* 0x0000000200047306 */ /* 0x000ee20000209400 */
[----:B-1----:R-:W-:-:S06]  /*0070*/  ISETP.NE.U32.AND P4, PT, R0, RZ, PT ;  /* 0x000000ff0000720c */ /* 0x002fcc0003f85070 */
[----:B------:R-:W1:Y:S01]  /*0080*/  S2UR UR4, SR_CTAID.X ;  /* 0x00000000000479c3 */ /* 0x000e620000002500 */
[----:B------:R-:W4:Y:S01]  /*0090*/  I2F.U32.RP R3, R0 ;  /* 0x0000000000037306 */ /* 0x000f220000209000 */
[----:B--2---:R-:W-:-:S06]  /*00a0*/  IABS R7, R6 ;  /* 0x0000000600077213 */ /* 0x004fcc0000000000 */
[----:B------:R-:W1:Y:S01]  /*00b0*/  LDC R14, c[0x0][0x380] ;  /* 0x0000e000ff0e7b82 */ /* 0x000e620000000800 */
[----:B---3--:R-:W2:Y:S08]  /*00c0*/  MUFU.RCP R4, R4 ;  /* 0x0000000400047308 */ /* 0x008eb00000001000 */
[----:B----4-:R-:W3:Y:S01]  /*00d0*/  MUFU.RCP R3, R3 ;  /* 0x0000000300037308 */ /* 0x010ee20000001000 */
[----:B--2---:R-:W-:-:S02]  /*00e0*/  IADD3 R12, PT, PT, R4, 0xffffffe, RZ ;  /* 0x0ffffffe040c7810 */ /* 0x004fc40007ffe0ff */
[----:B------:R-:W2:Y:S05]  /*00f0*/  LDC R4, c[0x0][0x3ac] ;  /* 0x0000eb00ff047b82 */ /* 0x000eaa0000000800 */
[----:B------:R4:W5:Y:S01]  /*0100*/  F2I.FTZ.U32.TRUNC.NTZ R13, R12 ;  /* 0x0000000c000d7305 */ /* 0x000962000021f000 */
[----:B---3--:R-:W-:-:S07]  /*0110*/  IADD3 R8, PT, PT, R3, 0xffffffe, RZ ;  /* 0x0ffffffe03087810 */ /* 0x008fce0007ffe0ff */
[----:B------:R3:W0:Y:S01]  /*0120*/  F2I.FTZ.U32.TRUNC.NTZ R9, R8 ;  /* 0x0000000800097305 */ /* 0x000622000021f000 */
[----:B----4-:R-:W-:Y:S01]  /*0130*/  HFMA2 R12, -RZ, RZ, 0, 0 ;  /* 0x00000000ff0c7431 */ /* 0x010fe200000001ff */
[----:B-----5:R-:W-:Y:S02]  /*0140*/  IADD3 R5, PT, PT, RZ, -R13, RZ ;  /* 0x8000000dff057210 */ /* 0x020fe40007ffe0ff */
[----:B---3--:R-:W-:-:S03]  /*0150*/  MOV R8, RZ ;  /* 0x000000ff00087202 */ /* 0x008fc60000000f00 */
[----:B------:R-:W-:Y:S01]  /*0160*/  IMAD R5, R5, R2, RZ ;  /* 0x0000000205057224 */ /* 0x000fe200078e02ff */
[----:B0-----:R-:W-:-:S03]  /*0170*/  IADD3 R3, PT, PT, RZ, -R9, RZ ;  /* 0x80000009ff037210 */ /* 0x001fc60007ffe0ff */
[----:B------:R-:W-:Y:S01]  /*0180*/  IMAD.HI.U32 R12, R13, R5, R12 ;  /* 0x000000050d0c7227 */ /* 0x000fe200078e000c */
[----:B--2---:R-:W-:Y:S02]  /*0190*/  IABS R13, R4 ;  /* 0x00000004000d7213 */ /* 0x004fe40000000000 */
[----:B------:R-:W-:Y:S01]  /*01a0*/  LOP3.LUT R4, R4, R11, RZ, 0x3c, !PT ;  /* 0x0000000b04047212 */ /* 0x000fe200078e3cff */
[----:B------:R-:W-:Y:S02]  /*01b0*/  IMAD R3, R3, R0, RZ ;  /* 0x0000000003037224 */ /* 0x000fe400078e02ff */
[----:B------:R-:W-:-:S04]  /*01c0*/  IMAD.HI.U32 R5, R12, R7, RZ ;  /* 0x000000070c057227 */ /* 0x000fc800078e00ff */
[----:B------:R-:W-:Y:S01]  /*01d0*/  IMAD.HI.U32 R8, R9, R3, R8 ;  /* 0x0000000309087227 */ /* 0x000fe200078e0008 */
[----:B------:R-:W-:-:S03]  /*01e0*/  IADD3 R9, PT, PT, -R5, RZ, RZ ;  /* 0x000000ff05097210 */ /* 0x000fc60007ffe1ff */
[----:B------:R-:W-:-:S04]  /*01f0*/  IMAD.HI.U32 R12, R12, R13, RZ ;  /* 0x0000000d0c0c7227 */ /* 0x000fc800078e00ff */
[----:B------:R-:W-:Y:S01]  /*0200*/  IMAD.HI.U32 R8, R8, UR5, RZ ;  /* 0x0000000508087c27 */ /* 0x000fe2000f8e00ff */
[----:B------:R-:W-:-:S03]  /*0210*/  IADD3 R10, PT, PT, -R12, RZ, RZ ;  /* 0x000000ff0c0a7210 */ /* 0x000fc60007ffe1ff */
[----:B------:R-:W-:Y:S01]  /*0220*/  IMAD R7, R2, R9, R7 ;  /* 0x0000000902077224 */ /* 0x000fe200078e0207 */
[----:B------:R-:W-:Y:S01]  /*0230*/  IADD3 R3, PT, PT, -R8, RZ, RZ ;  /* 0x000000ff08037210 */ /* 0x000fe20007ffe1ff */
[----:B------:R-:W0:Y:S03]  /*0240*/  S2R R9, SR_TID.Y ;  /* 0x0000000000097919 */ /* 0x000e260000002200 */
[----:B------:R-:W-:Y:S01]  /*0250*/  ISETP.GT.U32.AND P6, PT, R2, R7, PT ;  /* 0x000000070200720c */ /* 0x000fe20003fc4070 */
[----:B------:R-:W-:-:S05]  /*0260*/  IMAD R3, R0, R3, UR5 ;  /* 0x0000000500037e24 */ /* 0x000fca000f8e0203 */
[----:B------:R-:W-:-:S07]  /*0270*/  ISETP.GE.U32.AND P2, PT, R3, R0, PT ;  /* 0x000000000300720c */ /* 0x000fce0003f46070 */
[-C--:B------:R-:W-:Y:S02]  /*0280*/  @!P6 IADD3 R7, PT, PT, R7, -R2.reuse, RZ ;  /* 0x800000020707e210 */ /* 0x080fe40007ffe0ff */
[----:B------:R-:W-:Y:S02]  /*0290*/  @!P6 IADD3 R5, PT, PT, R5, 0x1, RZ ;  /* 0x000000010505e810 */ /* 0x000fe40007ffe0ff */
[----:B------:R-:W-:Y:S01]  /*02a0*/  ISETP.GE.U32.AND P5, PT, R7, R2, PT ;  /* 0x000000020700720c */ /* 0x000fe20003fa6070 */
[----:B------:R-:W-:Y:S01]  /*02b0*/  IMAD R7, R2, R10, R13 ;  /* 0x0000000a02077224 */ /* 0x000fe200078e020d */
[-C--:B------:R-:W-:Y:S01]  /*02c0*/  @P2 IADD3 R3, PT, PT, R3, -R0.reuse, RZ ;  /* 0x8000000003032210 */ /* 0x080fe20007ffe0ff */
[----:B------:R-:W1:Y:S01]  /*02d0*/  S2R R13, SR_CTAID.Z ;  /* 0x00000000000d7919 */ /* 0x000e620000002700 */
[----:B------:R-:W-:Y:S02]  /*02e0*/  LOP3.LUT R10, R6, R11, RZ, 0x3c, !PT ;  /* 0x0000000b060a7212 */ /* 0x000fe400078e3cff */
[----:B------:R-:W-:-:S02]  /*02f0*/  ISETP.GE.U32.AND P3, PT, R3, R0, PT ;  /* 0x000000000300720c */ /* 0x000fc40003f66070 */
[----:B------:R-:W2:Y:S01]  /*0300*/  S2R R3, SR_TID.X ;  /* 0x0000000000037919 */ /* 0x000ea20000002100 */
[----:B------:R-:W-:Y:S02]  /*0310*/  ISETP.GE.AND P0, PT, R10, RZ, PT ;  /* 0x000000ff0a00720c */ /* 0x000fe40003f06270 */
[----:B------:R-:W-:Y:S02]  /*0320*/  @P2 IADD3 R8, PT, PT, R8, 0x1, RZ ;  /* 0x0000000108082810 */ /* 0x000fe40007ffe0ff */
[----:B------:R-:W-:Y:S02]  /*0330*/  @P5 IADD3 R5, PT, PT, R5, 0x1, RZ ;  /* 0x0000000105055810 */ /* 0x000fe40007ffe0ff */
[----:B------:R-:W-:Y:S02]  /*0340*/  ISETP.GT.U32.AND P1, PT, R2, R7, PT ;  /* 0x000000070200720c */ /* 0x000fe40003f24070 */
[----:B------:R-:W-:Y:S02]  /*0350*/  ISETP.NE.AND P2, PT, R11, RZ, PT ;  /* 0x000000ff0b00720c */ /* 0x000fe40003f45270 */
[----:B------:R-:W-:-:S02]  /*0360*/  @P3 IADD3 R8, PT, PT, R8, 0x1, RZ ;  /* 0x0000000108083810 */ /* 0x000fc40007ffe0ff */
[----:B------:R-:W-:Y:S02]  /*0370*/  @!P4 LOP3.LUT R8, RZ, R0, RZ, 0x33, !PT ;  /* 0x00000000ff08c212 */ /* 0x000fe400078e33ff */
[----:B------:R-:W-:Y:S02]  /*0380*/  LOP3.LUT R10, RZ, R11, RZ, 0x33, !PT ;  /* 0x0000000bff0a7212 */ /* 0x000fe400078e33ff */
[----:B------:R-:W-:Y:S02]  /*0390*/  @!P0 IADD3 R5, PT, PT, -R5, RZ, RZ ;  /* 0x000000ff05058210 */ /* 0x000fe40007ffe1ff */
[C---:B------:R-:W-:Y:S02]  /*03a0*/  IADD3 R15, PT, PT, -R8.reuse, RZ, RZ ;  /* 0x000000ff080f7210 */ /* 0x040fe40007ffe1ff */
[----:B0-----:R-:W-:Y:S02]  /*03b0*/  LEA R8, R8, R9, 0x4 ;  /* 0x0000000908087211 */ /* 0x001fe400078e20ff */
[----:B------:R-:W-:Y:S01]  /*03c0*/  SEL R9, R10, R5, !P2 ;  /* 0x000000050a097207 */ /* 0x000fe20005000000 */
[----:B------:R-:W-:Y:S01]  /*03d0*/  IMAD R0, R0, R15, UR5 ;  /* 0x0000000500007e24 */ /* 0x000fe2000f8e020f */
[----:B------:R-:W-:-:S02]  /*03e0*/  @!P1 IADD3 R7, PT, PT, R7, -R2, RZ ;  /* 0x8000000207079210 */ /* 0x000fc40007ffe0ff */
[----:B------:R-:W-:Y:S01]  /*03f0*/  ISETP.GE.AND P0, PT, R8, R9, PT ;  /* 0x000000090800720c */ /* 0x000fe20003f06270 */
[----:B-1----:R-:W-:Y:S01]  /*0400*/  IMAD R5, R13, R14, UR4 ;  /* 0x000000040d057e24 */ /* 0x002fe2000f8e020e */
[----:B------:R-:W-:Y:S02]  /*0410*/  ISETP.GE.AND P4, PT, R4, RZ, PT ;  /* 0x000000ff0400720c */ /* 0x000fe40003f86270 */
[----:B------:R-:W-:Y:S02]  /*0420*/  ISETP.LE.OR P0, PT, R14, UR4, P0 ;  /* 0x000000040e007c0c */ /* 0x000fe40008703670 */
[----:B--2---:R-:W-:Y:S02]  /*0430*/  LEA R4, R0, R3, 0x4 ;  /* 0x0000000300047211 */ /* 0x004fe400078e20ff */
[----:B------:R-:W-:Y:S02]  /*0440*/  ISETP.GE.U32.AND P3, PT, R7, R2, PT ;  /* 0x000000020700720c */ /* 0x000fe40003f66070 */
[----:B------:R-:W-:-:S02]  /*0450*/  ISETP.GE.OR P0, PT, R4, R9, P0 ;  /* 0x000000090400720c */ /* 0x000fc40000706670 */
[----:B------:R-:W-:-:S09]  /*0460*/  @!P1 IADD3 R12, PT, PT, R12, 0x1, RZ ;  /* 0x000000010c0c9810 */ /* 0x000fd20007ffe0ff */
[----:B------:R-:W-:-:S04]  /*0470*/  @P3 IADD3 R12, PT, PT, R12, 0x1, RZ ;  /* 0x000000010c0c3810 */ /* 0x000fc80007ffe0ff */
[----:B------:R-:W-:Y:S01]  /*0480*/  @!P4 IADD3 R12, PT, PT, -R12, RZ, RZ ;  /* 0x000000ff0c0cc210 */ /* 0x000fe20007ffe1ff */
[----:B------:R-:W-:Y:S06]  /*0490*/  @P0 EXIT ;  /* 0x000000000000094d */ /* 0x000fec0003800000 */
[----:B------:R-:W-:Y:S01]  /*04a0*/  ISETP.GE.AND P0, PT, R11, 0x1, PT ;  /* 0x000000010b00780c */ /* 0x000fe20003f06270 */
[----:B------:R-:W-:Y:S01]  /*04b0*/  IMAD R0, R9, R5, R8 ;  /* 0x0000000509007224 */ /* 0x000fe200078e0208 */
[----:B------:R-:W-:Y:S01]  /*04c0*/  SEL R7, R10, R12, !P2 ;  /* 0x0000000c0a077207 */ /* 0x000fe20005000000 */
[----:B------:R-:W0:Y:S01]  /*04d0*/  LDCU.64 UR6, c[0x0][0x358] ;  /* 0x00006b00ff0677ac */ /* 0x000e220008000a00 */
[----:B------:R-:W-:-:S03]  /*04e0*/  MOV R24, RZ ;  /* 0x000000ff00187202 */ /* 0x000fc60000000f00 */
[----:B------:R-:W-:-:S06]  /*04f0*/  IMAD R7, R7, R0, RZ ;  /* 0x0000000007077224 */ /* 0x000fcc00078e02ff */
[----:B------:R-:W-:Y:S05]  /*0500*/  @!P0 BRA `(.L_x_0) ;  /* 0x0000002000888947 */ /* 0x000fea0003800000 */
[----:B------:R-:W-:Y:S01]  /*0510*/  IMAD R6, R5, R6, R8 ;  /* 0x0000000605067224 */ /* 0x000fe200078e0208 */
[C---:B------:R-:W-:Y:S01]  /*0520*/  LOP3.LUT R8, R11.reuse, 0xf, RZ, 0xc0, !PT ;  /* 0x0000000f0b087812 */ /* 0x040fe200078ec0ff */
[C---:B------:R-:W-:Y:S01]  /*0530*/  IMAD R3, R11.reuse, R11, RZ ;  /* 0x0000000b0b037224 */ /* 0x040fe200078e02ff */
[C---:B------:R-:W-:Y:S01]  /*0540*/  LOP3.LUT R9, R11.reuse, 0x7, RZ, 0xc0, !PT ;  /* 0x000000070b097812 */ /* 0x040fe200078ec0ff */
[----:B------:R-:W-:Y:S01]  /*0550*/  HFMA2 R24, -RZ, RZ, 0, 0 ;  /* 0x00000000ff187431 */ /* 0x000fe200000001ff */
[C---:B------:R-:W-:Y:S01]  /*0560*/  LOP3.LUT R10, R11.reuse, 0x7ffffff0, RZ, 0xc0, !PT ;  /* 0x7ffffff00b0a7812 */ /* 0x040fe200078ec0ff */
[----:B------:R-:W-:Y:S01]  /*0570*/  UMOV UR4, URZ ;  /* 0x000000ff00047c82 */ /* 0x000fe20008000000 */
[----:B------:R-:W-:Y:S02]  /*0580*/  LOP3.LUT R11, R11, 0x3, RZ, 0xc0, !PT ;  /* 0x000000030b0b7812 */ /* 0x000fe400078ec0ff */
[----:B------:R-:W-:Y:S02]  /*0590*/  I2FP.F32.U32 R3, R3 ;  /* 0x0000000300037245 */ /* 0x000fe40000201000 */
[----:B------:R-:W-:-:S02]  /*05a0*/  IADD3 R12, PT, PT, R8, -0x1, RZ ;  /* 0xffffffff080c7810 */ /* 0x000fc40007ffe0ff */
[----:B------:R-:W-:Y:S02]  /*05b0*/  IADD3 R13, PT, PT, R9, -0x1, RZ ;  /* 0xffffffff090d7810 */ /* 0x000fe40007ffe0ff */
[----:B------:R-:W-:-:S07]  /*05c0*/  IADD3 R18, PT, PT, -R10, RZ, RZ ;  /* 0x000000ff0a127210 */ /* 0x000fce0007ffe1ff */
.L_x_68:
[----:B------:R-:W1:Y:S01]  /*05d0*/  LDCU UR5, c[0x0][0x388] ;  /* 0x00007100ff0577ac */ /* 0x000e620008000800 */
[----:B------:R-:W-:Y:S02]  /*05e0*/  IADD3 R19, PT, PT, R6, UR4, RZ ;  /* 0x0000000406137c10 */ /* 0x000fe4000fffe0ff */
[----:B------:R-:W-:Y:S01]  /*05f0*/  MOV R14, RZ ;  /* 0x000000ff000e7202 */ /* 0x000fe20000000f00 */
[----:B------:R-:W2:Y:S01]  /*0600*/  LDCU UR8, c[0x0][0x3ac] ;  /* 0x00007580ff0877ac */ /* 0x000ea20008000800 */
[----:B------:R-:W-:Y:S02]  /*0610*/  UIADD3 UR4, UPT, UPT, UR4, 0x1, URZ ;  /* 0x0000000104047890 */ /* 0x000fe4000fffe0ff */
[----:B-1----:R-:W-:Y:S02]  /*0620*/  UISETP.GE.U32.AND UP0, UPT, UR5, 0x10, UPT ;  /* 0x000000100500788c */ /* 0x002fe4000bf06070 */
[----:B------:R-:W-:Y:S01]  /*0630*/  UISETP.NE.AND UP1, UPT, UR4, UR5, UPT ;  /* 0x000000050400728c */ /* 0x000fe2000bf25270 */
[----:B--2---:R-:W-:-:S06]  /*0640*/  IMAD R19, R19, UR8, R4 ;  /* 0x0000000813137c24 */ /* 0x004fcc000f8e0204 */
[----:B------:R-:W-:Y:S05]  /*0650*/  BRA.U !UP0, `(.L_x_1) ;  /* 0x0000001108207547 */ /* 0x000fea000b800000 */
[----:B------:R-:W1:Y:S01]  /*0660*/  LDC.64 R14, c[0x0][0x390] ;  /* 0x0000e400ff0e7b82 */ /* 0x000e620000000a00 */
[----:B------:R-:W-:Y:S01]  /*0670*/  MOV R20, R18 ;  /* 0x0000001200147202 */ /* 0x000fe20000000f00 */
[----:B------:R-:W-:-:S06]  /*0680*/  UMOV UR5, URZ ;  /* 0x000000ff00057c82 */ /* 0x000fcc0008000000 */
.L_x_34:
[----:B------:R-:W-:-:S05]  /*0690*/  IADD3 R17, PT, PT, R19, UR5, RZ ;  /* 0x0000000513117c10 */ /* 0x000fca000fffe0ff */
[----:B-1----:R-:W-:-:S05]  /*06a0*/  IMAD.WIDE R16, R17, 0x4, R14 ;  /* 0x0000000411107825 */ /* 0x002fca00078e020e */
[----:B0-----:R-:W2:Y:S01]  /*06b0*/  LDG.E R0, desc[UR6][R16.64] ;  /* 0x0000000610007981 */ /* 0x001ea2000c1e1900 */
[----:B------:R-:W0:Y:S01]  /*06c0*/  MUFU.RCP R2, R3 ;  /* 0x0000000300027308 */ /* 0x000e220000001000 */
[----:B------:R-:W-:Y:S01]  /*06d0*/  IADD3 R20, PT, PT, R20, 0x10, RZ ;  /* 0x0000001014147810 */ /* 0x000fe20007ffe0ff */
[----:B------:R-:W-:Y:S03]  /*06e0*/  BSSY.RECONVERGENT B2, `(.L_x_2) ;  /* 0x000000c000027945 */ /* 0x000fe60003800200 */
[----:B------:R-:W-:Y:S01]  /*06f0*/  ISETP.NE.AND P2, PT, R20, RZ, PT ;  /* 0x000000ff1400720c */ /* 0x000fe20003f45270 */
[----:B0-----:R-:W-:-:S04]  /*0700*/  FFMA R21, -R3, R2, 1 ;  /* 0x3f80000003157423 */ /* 0x001fc80000000102 */
[----:B------:R-:W-:Y:S01]  /*0710*/  FFMA R21, R2, R21, R2 ;  /* 0x0000001502157223 */ /* 0x000fe20000000002 */
[----:B--2---:R-:W0:Y:S03]  /*0720*/  FCHK P0, R0, R3 ;  /* 0x0000000300007302 */ /* 0x004e260000000000 */
[----:B------:R-:W-:-:S04]  /*0730*/  FFMA R2, R0, R21, RZ ;  /* 0x0000001500027223 */ /* 0x000fc800000000ff */
[----:B------:R-:W-:-:S04]  /*0740*/  FFMA R22, -R3, R2, R0 ;  /* 0x0000000203167223 */ /* 0x000fc80000000100 */
[----:B------:R-:W-:Y:S01]  /*0750*/  FFMA R21, R21, R22, R2 ;  /* 0x0000001615157223 */ /* 0x000fe20000000002 */
[----:B0-----:R-:W-:Y:S06]  /*0760*/  @!P0 BRA `(.L_x_3) ;  /* 0x00000000000c8947 */ /* 0x001fec0003800000 */
[----:B------:R-:W-:-:S07]  /*0770*/  MOV R2, 0x790 ;  /* 0x0000079000027802 */ /* 0x000fce0000000f00 */
[----:B------:R-:W-:Y:S05]  /*0780*/  CALL.REL.NOINC `($__internal_0_$__cuda_sm3x_div_rn_noftz_f32_slowpath) ;  /* 0x0000002000107944 */ /* 0x000fea0003c00000 */
[----:B------:R-:W-:-:S07]  /*0790*/  MOV R21, R0 ;  /* 0x0000000000157202 */ /* 0x000fce0000000f00 */
.L_x_3:
[----:B------:R-:W-:Y:S05]  /*07a0*/  BSYNC.RECONVERGENT B2 ;  /* 0x0000000000027941 */ /* 0x000fea0003800200 */
.L_x_2:
[----:B------:R-:W2:Y:S01]  /*07b0*/  LDG.E R22, desc[UR6][R16.64+0x4] ;  /* 0x0000040610167981 */ /* 0x000ea2000c1e1900 */
[----:B------:R-:W0:Y:S01]  /*07c0*/  MUFU.RCP R0, R3 ;  /* 0x0000000300007308 */ /* 0x000e220000001000 */
[----:B------:R-:W-:Y:S01]  /*07d0*/  BSSY.RECONVERGENT B2, `(.L_x_4) ;  /* 0x000000d000027945 */ /* 0x000fe20003800200 */
[----:B------:R-:W-:Y:S01]  /*07e0*/  FADD R24, R21, R24 ;  /* 0x0000001815187221 */ /* 0x000fe20000000000 */
[----:B0-----:R-:W-:-:S04]  /*07f0*/  FFMA R23, -R3, R0, 1 ;  /* 0x3f80000003177423 */ /* 0x001fc80000000100 */
[----:B------:R-:W-:Y:S01]  /*0800*/  FFMA R0, R0, R23, R0 ;  /* 0x0000001700007223 */ /* 0x000fe20000000000 */
[----:B--2---:R-:W0:Y:S03]  /*0810*/  FCHK P0, R22, R3 ;  /* 0x0000000316007302 */ /* 0x004e260000000000 */
[----:B------:R-:W-:-:S04]  /*0820*/  FFMA R2, R0, R22, RZ ;  /* 0x0000001600027223 */ /* 0x000fc800000000ff */
[----:B------:R-:W-:-:S04]  /*0830*/  FFMA R23, -R3, R2, R22 ;  /* 0x0000000203177223 */ /* 0x000fc80000000116 */
[----:B------:R-:W-:Y:S01]  /*0840*/  FFMA R23, R0, R23, R2 ;  /* 0x0000001700177223 */ /* 0x000fe20000000002 */
[----:B0-----:R-:W-:Y:S06]  /*0850*/  @!P0 BRA `(.L_x_5) ;  /* 0x0000000000108947 */ /* 0x001fec0003800000 */
[----:B------:R-:W-:Y:S02]  /*0860*/  MOV R0, R22 ;  /* 0x0000001600007202 */ /* 0x000fe40000000f00 */
[----:B------:R-:W-:-:S07]  /*0870*/  MOV R2, 0x890 ;  /* 0x0000089000027802 */ /* 0x000fce0000000f00 */
[----:B------:R-:W-:Y:S05]  /*0880*/  CALL.REL.NOINC `($__internal_0_$__cuda_sm3x_div_rn_noftz_f32_slowpath) ;  /* 0x0000001c00d07944 */ /* 0x000fea0003c00000 */
[----:B------:R-:W-:-:S07]  /*0890*/  MOV R23, R0 ;  /* 0x0000000000177202 */ /* 0x000fce0000000f00 */
.L_x_5:
[----:B------:R-:W-:Y:S05]  /*08a0*/  BSYNC.RECONVERGENT B2 ;  /* 0x0000000000027941 */ /* 0x000fea0003800200 */
.L_x_4:
        /* <DEDUP_REMOVED lines=14> */
[----:B------:R-:W-:-:S07]  /*0990*/  IMAD.MOV.U32 R21, RZ, RZ, R0 ;  /* 0x000000ffff157224 */ /* 0x000fce00078e0000 */
.L_x_7:
[----:B------:R-:W-:Y:S05]  /*09a0*/  BSYNC.RECONVERGENT B2 ;  /* 0x0000000000027941 */ /* 0x000fea0003800200 */
.L_x_6:
        /* <DEDUP_REMOVED lines=15> */
.L_x_9:
[----:B------:R-:W-:Y:S05]  /*0aa0*/  BSYNC.RECONVERGENT B2 ;  /* 0x0000000000027941 */ /* 0x000fea0003800200 */
.L_x_8:
        /* <DEDUP_REMOVED lines=15> */
.L_x_11:
[----:B------:R-:W-:Y:S05]  /*0ba0*/  BSYNC.RECONVERGENT B2 ;  /* 0x0000000000027941 */ /* 0x000fea0003800200 */
.L_x_10:
        /* <DEDUP_REMOVED lines=15> */
.L_x_13:
[----:B------:R-:W-:Y:S05]  /*0ca0*/  BSYNC.RECONVERGENT B2 ;  /* 0x0000000000027941 */ /* 0x000fea0003800200 */
.L_x_12:
        /* <DEDUP_REMOVED lines=15> */
.L_x_15:
[----:B------:R-:W-:Y:S05]  /*0da0*/  BSYNC.RECONVERGENT B2 ;  /* 0x0000000000027941 */ /* 0x000fea0003800200 */
.L_x_14:
        /* <DEDUP_REMOVED lines=15> */
.L_x_17:
[----:B------:R-:W-:Y:S05]  /*0ea0*/  BSYNC.RECONVERGENT B2 ;  /* 0x0000000000027941 */ /* 0x000fea0003800200 */
.L_x_16:
        /* <DEDUP_REMOVED lines=15> */
.L_x_19:
[----:B------:R-:W-:Y:S05]  /*0fa0*/  BSYNC.RECONVERGENT B2 ;  /* 0x0000000000027941 */ /* 0x000fea0003800200 */
.L_x_18:
        /* <DEDUP_REMOVED lines=15> */
.L_x_21:
[----:B------:R-:W-:Y:S05]  /*10a0*/  BSYNC.RECONVERGENT B2 ;  /* 0x0000000000027941 */ /* 0x000fea0003800200 */
.L_x_20:
        /* <DEDUP_REMOVED lines=15> */
.L_x_23:
[----:B------:R-:W-:Y:S05]  /*11a0*/  BSYNC.RECONVERGENT B2 ;  /* 0x0000000000027941 */ /* 0x000fea0003800200 */
.L_x_22:
        /* <DEDUP_REMOVED lines=15> */
.L_x_25:
[----:B------:R-:W-:Y:S05]  /*12a0*/  BSYNC.RECONVERGENT B2 ;  /* 0x0000000000027941 */ /* 0x000fea0003800200 */
.L_x_24:
        /* <DEDUP_REMOVED lines=15> */
.L_x_27:
[----:B------:R-:W-:Y:S05]  /*13a0*/  BSYNC.RECONVERGENT B2 ;  /* 0x0000000000027941 */ /* 0x000fea0003800200 */
.L_x_26:
        /* <DEDUP_REMOVED lines=15> */
.L_x_29:
[----:B------:R-:W-:Y:S05]  /*14a0*/  BSYNC.RECONVERGENT B2 ;  /* 0x0000000000027941 */ /* 0x000fea0003800200 */
.L_x_28:
        /* <DEDUP_REMOVED lines=15> */
.L_x_31:
[----:B------:R-:W-:Y:S05]  /*15a0*/  BSYNC.RECONVERGENT B2 ;  /* 0x0000000000027941 */ /* 0x000fea0003800200 */
.L_x_30:
        /* <DEDUP_REMOVED lines=14> */
.L_x_33:
[----:B------:R-:W-:Y:S05]  /*1690*/  BSYNC.RECONVERGENT B2 ;  /* 0x0000000000027941 */ /* 0x000fea0003800200 */
.L_x_32:
[----:B------:R-:W-:Y:S01]  /*16a0*/  UIADD3 UR5, UPT, UPT, UR5, 0x10, URZ ;  /* 0x0000001005057890 */ /* 0x000fe2000fffe0ff */
[----:B------:R-:W-:Y:S01]  /*16b0*/  FADD R24, R24, R0 ;  /* 0x0000000018187221 */ /* 0x000fe20000000000 */
[----:B------:R-:W-:Y:S10]  /*16c0*/  @P2 BRA `(.L_x_34) ;  /* 0xffffffec00f02947 */ /* 0x000ff4000383ffff */
[----:B------:R-:W-:-:S07]  /*16d0*/  IMAD.MOV.U32 R14, RZ, RZ, R10 ;  /* 0x000000ffff0e7224 */ /* 0x000fce00078e000a */
.L_x_1:
[----:B------:R-:W-:-:S13]  /*16e0*/  ISETP.NE.AND P0, PT, R8, RZ, PT ;  /* 0x000000ff0800720c */ /* 0x000fda0003f05270 */
[----:B------:R-:W-:Y:S05]  /*16f0*/  @!P0 BRA `(.L_x_35) ;  /* 0x0000001000088947 */ /* 0x000fea0003800000 */
[----:B------:R-:W-:-:S13]  /*1700*/  ISETP.GE.U32.AND P0, PT, R12, 0x7, PT ;  /* 0x000000070c00780c */ /* 0x000fda0003f06070 */
[----:B------:R-:W-:Y:S05]  /*1710*/  @!P0 BRA `(.L_x_36) ;  /* 0x00000008000c8947 */ /* 0x000fea0003800000 */
[----:B------:R-:W1:Y:S01]  /*1720*/  LDC.64 R16, c[0x0][0x390] ;  /* 0x0000e400ff107b82 */ /* 0x000e620000000a00 */
[----:B------:R-:W-:-:S05]  /*1730*/  IADD3 R15, PT, PT, R19, R14, RZ ;  /* 0x0000000e130f7210 */ /* 0x000fca0007ffe0ff */
[----:B-1----:R-:W-:-:S05]  /*1740*/  IMAD.WIDE R16, R15, 0x4, R16 ;  /* 0x000000040f107825 */ /* 0x002fca00078e0210 */
[----:B0-----:R-:W2:Y:S01]  /*1750*/  LDG.E R20, desc[UR6][R16.64] ;  /* 0x0000000610147981 */ /* 0x001ea2000c1e1900 */
[----:B------:R-:W0:Y:S01]  /*1760*/  MUFU.RCP R0, R3 ;  /* 0x0000000300007308 */ /* 0x000e220000001000 */
[----:B------:R-:W-:Y:S01]  /*1770*/  BSSY.RECONVERGENT B2, `(.L_x_37) ;  /* 0x000000c000027945 */ /* 0x000fe20003800200 */
[----:B0-----:R-:W-:-:S04]  /*1780*/  FFMA R15, -R3, R0, 1 ;  /* 0x3f800000030f7423 */ /* 0x001fc80000000100 */
[----:B------:R-:W-:Y:S02]  /*1790*/  FFMA R0, R0, R15, R0 ;  /* 0x0000000f00007223 */ /* 0x000fe40000000000 */
[----:B--2---:R-:W0:Y:S02]  /*17a0*/  FCHK P0, R20, R3 ;  /* 0x0000000314007302 */ /* 0x004e240000000000 */
        /* <DEDUP_REMOVED lines=8> */
.L_x_38:
[----:B------:R-:W-:Y:S05]  /*1830*/  BSYNC.RECONVERGENT B2 ;  /* 0x0000000000027941 */ /* 0x000fea0003800200 */
.L_x_37:
        /* <DEDUP_REMOVED lines=15> */
.L_x_40:
[----:B------:R-:W-:Y:S05]  /*1930*/  BSYNC.RECONVERGENT B2 ;  /* 0x0000000000027941 */ /* 0x000fea0003800200 */
.L_x_39:
        /* <DEDUP_REMOVED lines=15> */
.L_x_42:
[----:B------:R-:W-:Y:S05]  /*1a30*/  BSYNC.RECONVERGENT B2 ;  /* 0x0000000000027941 */ /* 0x000fea0003800200 */
.L_x_41:
        /* <DEDUP_REMOVED lines=15> */
.L_x_44:
[----:B------:R-:W-:Y:S05]  /*1b30*/  BSYNC.RECONVERGENT B2 ;  /* 0x0000000000027941 */ /* 0x000fea0003800200 */
.L_x_43:
        /* <DEDUP_REMOVED lines=15> */
.L_x_46:
[----:B------:R-:W-:Y:S05]  /*1c30*/  BSYNC.RECONVERGENT B2 ;  /* 0x0000000000027941 */ /* 0x000fea0003800200 */
.L_x_45:
        /* <DEDUP_REMOVED lines=15> */
.L_x_48:
[----:B------:R-:W-:Y:S05]  /*1d30*/  BSYNC.RECONVERGENT B2 ;  /* 0x0000000000027941 */ /* 0x000fea0003800200 */
.L_x_47:
        /* <DEDUP_REMOVED lines=15> */
.L_x_50:
[----:B------:R-:W-:Y:S05]  /*1e30*/  BSYNC.RECONVERGENT B2 ;  /* 0x0000000000027941 */ /* 0x000fea0003800200 */
.L_x_49:
        /* <DEDUP_REMOVED lines=14> */
.L_x_52:
[----:B------:R-:W-:Y:S05]  /*1f20*/  BSYNC.RECONVERGENT B2 ;  /* 0x0000000000027941 */ /* 0x000fea0003800200 */
.L_x_51:
[----:B------:R-:W-:Y:S01]  /*1f30*/  FADD R24, R15, R0 ;  /* 0x000000000f187221 */ /* 0x000fe20000000000 */
[----:B------:R-:W-:-:S07]  /*1f40*/  IADD3 R14, PT, PT, R14, 0x8, RZ ;  /* 0x000000080e0e7810 */ /* 0x000fce0007ffe0ff */
.L_x_36:
        /* <DEDUP_REMOVED lines=21> */
.L_x_55:
[----:B------:R-:W-:Y:S05]  /*20a0*/  BSYNC.RECONVERGENT B2 ;  /* 0x0000000000027941 */ /* 0x000fea0003800200 */
.L_x_54:
        /* <DEDUP_REMOVED lines=15> */
.L_x_57:
[----:B------:R-:W-:Y:S05]  /*21a0*/  BSYNC.RECONVERGENT B2 ;  /* 0x0000000000027941 */ /* 0x000fea0003800200 */
.L_x_56:
        /* <DEDUP_REMOVED lines=15> */
.L_x_59:
[----:B------:R-:W-:Y:S05]  /*22a0*/  BSYNC.RECONVERGENT B2 ;  /* 0x0000000000027941 */ /* 0x000fea0003800200 */
.L_x_58:
        /* <DEDUP_REMOVED lines=14> */
.L_x_61:
[----:B------:R-:W-:Y:S05]  /*2390*/  BSYNC.RECONVERGENT B2 ;  /* 0x0000000000027941 */ /* 0x000fea0003800200 */
.L_x_60:
[----:B------:R-:W-:Y:S01]  /*23a0*/  FADD R24, R15, R0 ;  /* 0x000000000f187221 */ /* 0x000fe20000000000 */
[----:B------:R-:W-:-:S07]  /*23b0*/  VIADD R14, R14, 0x4 ;  /* 0x000000040e0e7836 */ /* 0x000fce0000000000 */
.L_x_53:
[----:B------:R-:W-:-:S13]  /*23c0*/  ISETP.NE.AND P0, PT, R11, RZ, PT ;  /* 0x000000ff0b00720c */ /* 0x000fda0003f05270 */
[----:B------:R-:W-:Y:S05]  /*23d0*/  @!P0 BRA `(.L_x_35) ;  /* 0x0000000000d08947 */ /* 0x000fea0003800000 */
[----:B------:R-:W1:Y:S01]  /*23e0*/  LDC.64 R16, c[0x0][0x390] ;  /* 0x0000e400ff107b82 */ /* 0x000e620000000a00 */
[----:B------:R-:W-:-:S05]  /*23f0*/  IADD3 R15, PT, PT, R19, R14, RZ ;  /* 0x0000000e130f7210 */ /* 0x000fca0007ffe0ff */
[----:B-1----:R-:W-:-:S05]  /*2400*/  IMAD.WIDE R14, R15, 0x4, R16 ;  /* 0x000000040f0e7825 */ /* 0x002fca00078e0210 */
[----:B0-----:R-:W2:Y:S01]  /*2410*/  LDG.E R16, desc[UR6][R14.64] ;  /* 0x000000060e107981 */ /* 0x001ea2000c1e1900 */
[----:B------:R-:W0:Y:S01]  /*2420*/  MUFU.RCP R0, R3 ;  /* 0x0000000300007308 */ /* 0x000e220000001000 */
[----:B------:R-:W-:Y:S01]  /*2430*/  BSSY.RECONVERGENT B2, `(.L_x_62) ;  /* 0x000000c000027945 */ /* 0x000fe20003800200 */
[----:B------:R-:W-:Y:S01]  /*2440*/  ISETP.NE.AND P2, PT, R11, 0x1, PT ;  /* 0x000000010b00780c */ /* 0x000fe20003f45270 */
        /* <DEDUP_REMOVED lines=10> */
.L_x_63:
[----:B------:R-:W-:Y:S05]  /*24f0*/  BSYNC.RECONVERGENT B2 ;  /* 0x0000000000027941 */ /* 0x000fea0003800200 */
.L_x_62:
[----:B------:R-:W-:Y:S01]  /*2500*/  FADD R24, R24, R0 ;  /* 0x0000000018187221 */ /* 0x000fe20000000000 */
[----:B------:R-:W-:Y:S06]  /*2510*/  @!P2 BRA `(.L_x_35) ;  /* 0x000000000080a947 */ /* 0x000fec0003800000 */
[----:B------:R-:W2:Y:S01]  /*2520*/  LDG.E R16, desc[UR6][R14.64+0x4] ;  /* 0x000004060e107981 */ /* 0x000ea2000c1e1900 */
        /* <DEDUP_REMOVED lines=13> */
.L_x_65:
[----:B------:R-:W-:Y:S05]  /*2600*/  BSYNC.RECONVERGENT B2 ;  /* 0x0000000000027941 */ /* 0x000fea0003800200 */
.L_x_64:
[----:B------:R-:W-:Y:S01]  /*2610*/  FADD R24, R24, R0 ;  /* 0x0000000018187221 */ /* 0x000fe20000000000 */
[----:B------:R-:W-:Y:S06]  /*2620*/  @!P2 BRA `(.L_x_35) ;  /* 0x00000000003ca947 */ /* 0x000fec0003800000 */
[----:B------:R-:W2:Y:S01]  /*2630*/  LDG.E R14, desc[UR6][R14.64+0x8] ;  /* 0x000008060e0e7981 */ /* 0x000ea2000c1e1900 */
        /* <DEDUP_REMOVED lines=12> */
.L_x_67:
[----:B------:R-:W-:Y:S05]  /*2700*/  BSYNC.RECONVERGENT B2 ;  /* 0x0000000000027941 */ /* 0x000fea0003800200 */
.L_x_66:
[----:B------:R-:W-:-:S07]  /*2710*/  FADD R24, R24, R0 ;  /* 0x0000000018187221 */ /* 0x000fce0000000000 */
.L_x_35:
[----:B------:R-:W-:Y:S05]  /*2720*/  BRA.U UP1, `(.L_x_68) ;  /* 0xffffffdd01a87547 */ /* 0x000fea000b83ffff */
.L_x_0:
[----:B------:R-:W1:Y:S08]  /*2730*/  LDC.64 R2, c[0x0][0x398] ;  /* 0x0000e600ff027b82 */ /* 0x000e700000000a00 */
[----:B------:R-:W2:Y:S01]  /*2740*/  LDC.64 R8, c[0x0][0x3a0] ;  /* 0x0000e800ff087b82 */ /* 0x000ea20000000a00 */
[----:B-1----:R-:W-:-:S06]  /*2750*/  IMAD.WIDE R2, R5, 0x4, R2 ;  /* 0x0000000405027825 */ /* 0x002fcc00078e0202 */
[----:B0-----:R-:W3:Y:S01]  /*2760*/  LDG.E R3, desc[UR6][R2.64] ;  /* 0x0000000602037981 */ /* 0x001ee2000c1e1900 */
[----:B------:R-:W-:-:S05]  /*2770*/  IADD3 R5, PT, PT, R4, R7, RZ ;  /* 0x0000000704057210 */ /* 0x000fca0007ffe0ff */
[----:B--2---:R-:W-:-:S04]  /*2780*/  IMAD.WIDE R4, R5, 0x4, R8 ;  /* 0x0000000405047825 */ /* 0x004fc800078e0208 */
[----:B---3--:R-:W-:-:S05]  /*2790*/  FADD R24, R3, R24 ;  /* 0x0000001803187221 */ /* 0x008fca0000000000 */
[----:B------:R-:W-:-:S05]  /*27a0*/  FMNMX R7, RZ, R24, !PT ;  /* 0x00000018ff077209 */ /* 0x000fca0007800000 */
[----:B------:R-:W-:Y:S01]  /*27b0*/  STG.E desc[UR6][R4.64], R7 ;  /* 0x0000000704007986 */ /* 0x000fe2000c101906 */
[----:B------:R-:W-:Y:S05]  /*27c0*/  EXIT ;  /* 0x000000000000794d */ /* 0x000fea0003800000 */
        .weak           $__internal_0_$__cuda_sm3x_div_rn_noftz_f32_slowpath
        .type           $__internal_0_$__cuda_sm3x_div_rn_noftz_f32_slowpath,@function
        .size           $__internal_0_$__cuda_sm3x_div_rn_noftz_f32_slowpath,(.L_x_91 - $__internal_0_$__cuda_sm3x_div_rn_noftz_f32_slowpath)
$__internal_0_$__cuda_sm3x_div_rn_noftz_f32_slowpath:
[----:B------:R-:W-:Y:S01]  /*27d0*/  SHF.R.U32.HI R21, RZ, 0x17, R3 ;  /* 0x00000017ff157819 */ /* 0x000fe20000011603 */
[----:B------:R-:W-:Y:S01]  /*27e0*/  BSSY.RECONVERGENT B0, `(.L_x_69) ;  /* 0x0000066000007945 */ /* 0x000fe20003800200 */
[----:B------:R-:W-:Y:S02]  /*27f0*/  SHF.R.U32.HI R22, RZ, 0x17, R0 ;  /* 0x00000017ff167819 */ /* 0x000fe40000011600 */
[----:B------:R-:W-:Y:S02]  /*2800*/  LOP3.LUT R21, R21, 0xff, RZ, 0xc0, !PT ;  /* 0x000000ff15157812 */ /* 0x000fe400078ec0ff */
[----:B------:R-:W-:Y:S02]  /*2810*/  LOP3.LUT R22, R22, 0xff, RZ, 0xc0, !PT ;  /* 0x000000ff16167812 */ /* 0x000fe400078ec0ff */
[----:B------:R-:W-:Y:S02]  /*2820*/  IADD3 R23, PT, PT, R21, -0x1, RZ ;  /* 0xffffffff15177810 */ /* 0x000fe40007ffe0ff */
[----:B------:R-:W-:-:S02]  /*2830*/  MOV R25, R3 ;  /* 0x0000000300197202 */ /* 0x000fc40000000f00 */
[----:B------:R-:W-:Y:S02]  /*2840*/  ISETP.GT.U32.AND P0, PT, R23, 0xfd, PT ;  /* 0x000000fd1700780c */ /* 0x000fe40003f04070 */
[----:B------:R-:W-:-:S04]  /*2850*/  IADD3 R23, PT, PT, R22, -0x1, RZ ;  /* 0xffffffff16177810 */ /* 0x000fc80007ffe0ff */
[----:B------:R-:W-:-:S13]  /*2860*/  ISETP.GT.U32.OR P0, PT, R23, 0xfd, P0 ;  /* 0x000000fd1700780c */ /* 0x000fda0000704470 */
[----:B------:R-:W-:Y:S01]  /*2870*/  @!P0 MOV R23, RZ ;  /* 0x000000ff00178202 */ /* 0x000fe20000000f00 */
[----:B------:R-:W-:Y:S06]  /*2880*/  @!P0 BRA `(.L_x_70) ;  /* 0x0000000000648947 */ /* 0x000fec0003800000 */
[----:B------:R-:W-:Y:S02]  /*2890*/  FSETP.GTU.FTZ.AND P0, PT, |R0|, +INF , PT ;  /* 0x7f8000000000780b */ /* 0x000fe40003f1c200 */
[----:B------:R-:W-:-:S04]  /*28a0*/  FSETP.GTU.FTZ.AND P1, PT, |R3|, +INF , PT ;  /* 0x7f8000000300780b */ /* 0x000fc80003f3c200 */
[----:B------:R-:W-:-:S13]  /*28b0*/  PLOP3.LUT P0, PT, P0, P1, PT, 0xf8, 0x8f ;  /* 0x00000000008f781c */ /* 0x000fda0000703f70 */
[----:B------:R-:W-:Y:S05]  /*28c0*/  @P0 BRA `(.L_x_71) ;  /* 0x0000000400580947 */ /* 0x000fea0003800000 */
[----:B------:R-:W-:-:S13]  /*28d0*/  LOP3.LUT P0, RZ, R25, 0x7fffffff, R0, 0xc8, !PT ;  /* 0x7fffffff19ff7812 */ /* 0x000fda000780c800 */
[----:B------:R-:W-:Y:S05]  /*28e0*/  @!P0 BRA `(.L_x_72) ;  /* 0x0000000400488947 */ /* 0x000fea0003800000 */
[C---:B------:R-:W-:Y:S02]  /*28f0*/  FSETP.NEU.FTZ.AND P1, PT, |R0|.reuse, +INF , PT ;  /* 0x7f8000000000780b */ /* 0x040fe40003f3d200 */
[----:B------:R-:W-:Y:S02]  /*2900*/  FSETP.NEU.FTZ.AND P3, PT, |R3|, +INF , PT ;  /* 0x7f8000000300780b */ /* 0x000fe40003f7d200 */
[----:B------:R-:W-:-:S11]  /*2910*/  FSETP.NEU.FTZ.AND P0, PT, |R0|, +INF , PT ;  /* 0x7f8000000000780b */ /* 0x000fd60003f1d200 */
[----:B------:R-:W-:Y:S05]  /*2920*/  @!P3 BRA !P1, `(.L_x_72) ;  /* 0x000000040038b947 */ /* 0x000fea0004800000 */
[----:B------:R-:W-:-:S04]  /*2930*/  LOP3.LUT P1, RZ, R0, 0x7fffffff, RZ, 0xc0, !PT ;  /* 0x7fffffff00ff7812 */ /* 0x000fc8000782c0ff */
[----:B------:R-:W-:-:S13]  /*2940*/  PLOP3.LUT P1, PT, P3, P1, PT, 0x2f, 0xf2 ;  /* 0x0000000000f2781c */ /* 0x000fda0001f22577 */
[----:B------:R-:W-:Y:S05]  /*2950*/  @P1 BRA `(.L_x_73) ;  /* 0x0000000400241947 */ /* 0x000fea0003800000 */
[----:B------:R-:W-:-:S04]  /*2960*/  LOP3.LUT P1, RZ, R25, 0x7fffffff, RZ, 0xc0, !PT ;  /* 0x7fffffff19ff7812 */ /* 0x000fc8000782c0ff */
[----:B------:R-:W-:-:S13]  /*2970*/  PLOP3.LUT P0, PT, P0, P1, PT, 0x2f, 0xf2 ;  /* 0x0000000000f2781c */ /* 0x000fda0000702577 */
[----:B------:R-:W-:Y:S05]  /*2980*/  @P0 BRA `(.L_x_74) ;  /* 0x00000004000c0947 */ /* 0x000fea0003800000 */
[----:B------:R-:W-:-:S04]  /*2990*/  IADD3 R23, PT, PT, R22, -0x1, RZ ;  /* 0xffffffff16177810 */ /* 0x000fc80007ffe0ff */
[----:B------:R-:W-:Y:S02]  /*29a0*/  ISETP.GE.AND P0, PT, R23, RZ, PT ;  /* 0x000000ff1700720c */ /* 0x000fe40003f06270 */
[----:B------:R-:W-:-:S04]  /*29b0*/  IADD3 R23, PT, PT, R21, -0x1, RZ ;  /* 0xffffffff15177810 */ /* 0x000fc80007ffe0ff */
[----:B------:R-:W-:-:S07]  /*29c0*/  ISETP.GE.AND P1, PT, R23, RZ, PT ;  /* 0x000000ff1700720c */ /* 0x000fce0003f26270 */
[----:B------:R-:W-:Y:S01]  /*29d0*/  @P0 MOV R23, RZ ;  /* 0x000000ff00170202 */ /* 0x000fe20000000f00 */
[----:B------:R-:W-:Y:S01]  /*29e0*/  @!P0 FFMA R0, R0, 1.84467440737095516160e+19, RZ ;  /* 0x5f80000000008823 */ /* 0x000fe200000000ff */
[----:B------:R-:W-:-:S04]  /*29f0*/  @!P0 MOV R23, 0xffffffc0 ;  /* 0xffffffc000178802 */ /* 0x000fc80000000f00 */
[----:B------:R-:W-:Y:S01]  /*2a00*/  @!P1 FFMA R25, R3, 1.84467440737095516160e+19, RZ ;  /* 0x5f80000003199823 */ /* 0x000fe200000000ff */
[----:B------:R-:W-:-:S07]  /*2a10*/  @!P1 IADD3 R23, PT, PT, R23, 0x40, RZ ;  /* 0x0000004017179810 */ /* 0x000fce0007ffe0ff */
.L_x_70:
[----:B------:R-:W-:Y:S01]  /*2a20*/  LEA R26, R21, 0xc0800000, 0x17 ;  /* 0xc0800000151a7811 */ /* 0x000fe200078eb8ff */
[----:B------:R-:W-:Y:S03]  /*2a30*/  BSSY.RECONVERGENT B1, `(.L_x_75) ;  /* 0x0000036000017945 */ /* 0x000fe60003800200 */
[----:B------:R-:W-:Y:S02]  /*2a40*/  IADD3 R29, PT, PT, -R26, R25, RZ ;  /* 0x000000191a1d7210 */ /* 0x000fe40007ffe1ff */
[----:B------:R-:W-:Y:S02]  /*2a50*/  IADD3 R26, PT, PT, R22, -0x7f, RZ ;  /* 0xffffff81161a7810 */ /* 0x000fe40007ffe0ff */
[----:B------:R-:W0:Y:S01]  /*2a60*/  MUFU.RCP R28, R29 ;  /* 0x0000001d001c7308 */ /* 0x000e220000001000 */
[----:B------:R-:W-:-:S04]  /*2a70*/  FADD.FTZ R25, -R29, -RZ ;  /* 0x800000ff1d197221 */ /* 0x000fc80000010100 */
[----:B0-----:R-:W-:-:S04]  /*2a80*/  FFMA R27, R28, R25, 1 ;  /* 0x3f8000001c1b7423 */ /* 0x001fc80000000019 */
[----:B------:R-:W-:Y:S01]  /*2a90*/  FFMA R22, R28, R27, R28 ;  /* 0x0000001b1c167223 */ /* 0x000fe2000000001c */
[C---:B------:R-:W-:Y:S01]  /*2aa0*/  IMAD R27, R26.reuse, -0x800000, R0 ;  /* 0xff8000001a1b7824 */ /* 0x040fe200078e0200 */
[----:B------:R-:W-:-:S03]  /*2ab0*/  IADD3 R26, PT, PT, R26, 0x7f, -R21 ;  /* 0x0000007f1a1a7810 */ /* 0x000fc60007ffe815 */
[----:B------:R-:W-:Y:S01]  /*2ac0*/  FFMA R0, R27, R22, RZ ;  /* 0x000000161b007223 */ /* 0x000fe200000000ff */
[----:B------:R-:W-:-:S03]  /*2ad0*/  IADD3 R26, PT, PT, R26, R23, RZ ;  /* 0x000000171a1a7210 */ /* 0x000fc60007ffe0ff */
[----:B------:R-:W-:-:S04]  /*2ae0*/  FFMA R21, R25, R0, R27 ;  /* 0x0000000019157223 */ /* 0x000fc8000000001b */
[----:B------:R-:W-:-:S04]  /*2af0*/  FFMA R0, R22, R21, R0 ;  /* 0x0000001516007223 */ /* 0x000fc80000000000 */
[----:B------:R-:W-:-:S04]  /*2b00*/  FFMA R21, R25, R0, R27 ;  /* 0x0000000019157223 */ /* 0x000fc8000000001b */
[----:B------:R-:W-:-:S05]  /*2b10*/  FFMA R25, R22, R21, R0 ;  /* 0x0000001516197223 */ /* 0x000fca0000000000 */
[----:B------:R-:W-:-:S04]  /*2b20*/  SHF.R.U32.HI R23, RZ, 0x17, R25 ;  /* 0x00000017ff177819 */ /* 0x000fc80000011619 */
[----:B------:R-:W-:-:S04]  /*2b30*/  LOP3.LUT R23, R23, 0xff, RZ, 0xc0, !PT ;  /* 0x000000ff17177812 */ /* 0x000fc800078ec0ff */
[----:B------:R-:W-:-:S04]  /*2b40*/  IADD3 R23, PT, PT, R23, R26, RZ ;  /* 0x0000001a17177210 */ /* 0x000fc80007ffe0ff */
[----:B------:R-:W-:-:S04]  /*2b50*/  IADD3 R27, PT, PT, R23, -0x1, RZ ;  /* 0xffffffff171b7810 */ /* 0x000fc80007ffe0ff */
[----:B------:R-:W-:-:S13]  /*2b60*/  ISETP.GE.U32.AND P0, PT, R27, 0xfe, PT ;  /* 0x000000fe1b00780c */ /* 0x000fda0003f06070 */
[----:B------:R-:W-:Y:S05]  /*2b70*/  @!P0 BRA `(.L_x_76) ;  /* 0x0000000000808947 */ /* 0x000fea0003800000 */
[----:B------:R-:W-:-:S13]  /*2b80*/  ISETP.GT.AND P0, PT, R23, 0xfe, PT ;  /* 0x000000fe1700780c */ /* 0x000fda0003f04270 */
[----:B------:R-:W-:Y:S05]  /*2b90*/  @P0 BRA `(.L_x_77) ;  /* 0x00000000006c0947 */ /* 0x000fea0003800000 */
[----:B------:R-:W-:-:S13]  /*2ba0*/  ISETP.GE.AND P0, PT, R23, 0x1, PT ;  /* 0x000000011700780c */ /* 0x000fda0003f06270 */
[----:B------:R-:W-:Y:S05]  /*2bb0*/  @P0 BRA `(.L_x_78) ;  /* 0x0000000000740947 */ /* 0x000fea0003800000 */
[----:B------:R-:W-:Y:S02]  /*2bc0*/  ISETP.GE.AND P0, PT, R23, -0x18, PT ;  /* 0xffffffe81700780c */ /* 0x000fe40003f06270 */
[----:B------:R-:W-:-:S11]  /*2bd0*/  LOP3.LUT R25, R25, 0x80000000, RZ, 0xc0, !PT ;  /* 0x8000000019197812 */ /* 0x000fd600078ec0ff */
[----:B------:R-:W-:Y:S05]  /*2be0*/  @!P0 BRA `(.L_x_78) ;  /* 0x0000000000688947 */ /* 0x000fea0003800000 */
[CCC-:B------:R-:W-:Y:S01]  /*2bf0*/  FFMA.RZ R26, R22.reuse, R21.reuse, R0.reuse ;  /* 0x00000015161a7223 */ /* 0x1c0fe2000000c000 */
[CCC-:B------:R-:W-:Y:S01]  /*2c00*/  FFMA.RP R27, R22.reuse, R21.reuse, R0.reuse ;  /* 0x00000015161b7223 */ /* 0x1c0fe20000008000 */
[----:B------:R-:W-:Y:S01]  /*2c10*/  FFMA.RM R0, R22, R21, R0 ;  /* 0x0000001516007223 */ /* 0x000fe20000004000 */
[C---:B------:R-:W-:Y:S02]  /*2c20*/  IADD3 R21, PT, PT, R23.reuse, 0x20, RZ ;  /* 0x0000002017157810 */ /* 0x040fe40007ffe0ff */
[----:B------:R-:W-:Y:S02]  /*2c30*/  LOP3.LUT R22, R26, 0x7fffff, RZ, 0xc0, !PT ;  /* 0x007fffff1a167812 */ /* 0x000fe400078ec0ff */
[C---:B------:R-:W-:Y:S02]  /*2c40*/  ISETP.NE.AND P3, PT, R23.reuse, RZ, PT ;  /* 0x000000ff1700720c */ /* 0x040fe40003f65270 */
[----:B------:R-:W-:Y:S02]  /*2c50*/  LOP3.LUT R22, R22, 0x800000, RZ, 0xfc, !PT ;  /* 0x0080000016167812 */ /* 0x000fe400078efcff */
[----:B------:R-:W-:-:S02]  /*2c60*/  ISETP.NE.AND P1, PT, R23, RZ, PT ;  /* 0x000000ff1700720c */ /* 0x000fc40003f25270 */
[----:B------:R-:W-:Y:S02]  /*2c70*/  IADD3 R23, PT, PT, -R23, RZ, RZ ;  /* 0x000000ff17177210 */ /* 0x000fe40007ffe1ff */
[----:B------:R-:W-:Y:S02]  /*2c80*/  SHF.L.U32 R21, R22, R21, RZ ;  /* 0x0000001516157219 */ /* 0x000fe400000006ff */
[----:B------:R-:W-:Y:S02]  /*2c90*/  FSETP.NEU.FTZ.AND P0, PT, R27, R0, PT ;  /* 0x000000001b00720b */ /* 0x000fe40003f1d000 */
[----:B------:R-:W-:Y:S02]  /*2ca0*/  SEL R23, R23, RZ, P3 ;  /* 0x000000ff17177207 */ /* 0x000fe40001800000 */
[----:B------:R-:W-:Y:S02]  /*2cb0*/  ISETP.NE.AND P1, PT, R21, RZ, P1 ;  /* 0x000000ff1500720c */ /* 0x000fe40000f25270 */
[----:B------:R-:W-:-:S02]  /*2cc0*/  SHF.R.U32.HI R23, RZ, R23, R22 ;  /* 0x00000017ff177219 */ /* 0x000fc40000011616 */
[----:B------:R-:W-:Y:S02]  /*2cd0*/  PLOP3.LUT P0, PT, P0, P1, PT, 0xf8, 0x8f ;  /* 0x00000000008f781c */ /* 0x000fe40000703f70 */
[----:B------:R-:W-:Y:S02]  /*2ce0*/  SHF.R.U32.HI R21, RZ, 0x1, R23 ;  /* 0x00000001ff157819 */ /* 0x000fe40000011617 */
[----:B------:R-:W-:-:S04]  /*2cf0*/  SEL R0, RZ, 0x1, !P0 ;  /* 0x00000001ff007807 */ /* 0x000fc80004000000 */
[----:B------:R-:W-:-:S04]  /*2d00*/  LOP3.LUT R0, R0, 0x1, R21, 0xf8, !PT ;  /* 0x0000000100007812 */ /* 0x000fc800078ef815 */
[----:B------:R-:W-:-:S04]  /*2d10*/  LOP3.LUT R0, R0, R23, RZ, 0xc0, !PT ;  /* 0x0000001700007212 */ /* 0x000fc800078ec0ff */
[----:B------:R-:W-:-:S04]  /*2d20*/  IADD3 R0, PT, PT, R21, R0, RZ ;  /* 0x0000000015007210 */ /* 0x000fc80007ffe0ff */
[----:B------:R-:W-:Y:S01]  /*2d30*/  LOP3.LUT R25, R0, R25, RZ, 0xfc, !PT ;  /* 0x0000001900197212 */ /* 0x000fe200078efcff */
[----:B------:R-:W-:Y:S06]  /*2d40*/  BRA `(.L_x_78) ;  /* 0x0000000000107947 */ /* 0x000fec0003800000 */
.L_x_77:
[----:B------:R-:W-:-:S04]  /*2d50*/  LOP3.LUT R25, R25, 0x80000000, RZ, 0xc0, !PT ;  /* 0x8000000019197812 */ /* 0x000fc800078ec0ff */
[----:B------:R-:W-:Y:S01]  /*2d60*/  LOP3.LUT R25, R25, 0x7f800000, RZ, 0xfc, !PT ;  /* 0x7f80000019197812 */ /* 0x000fe200078efcff */
[----:B------:R-:W-:Y:S06]  /*2d70*/  BRA `(.L_x_78) ;  /* 0x0000000000047947 */ /* 0x000fec0003800000 */
.L_x_76:
[----:B------:R-:W-:-:S07]  /*2d80*/  LEA R25, R26, R25, 0x17 ;  /* 0x000000191a197211 */ /* 0x000fce00078eb8ff */
.L_x_78:
[----:B------:R-:W-:Y:S05]  /*2d90*/  BSYNC.RECONVERGENT B1 ;  /* 0x0000000000017941 */ /* 0x000fea0003800200 */
.L_x_75:
[----:B------:R-:W-:Y:S01]  /*2da0*/  MOV R0, R25 ;  /* 0x0000001900007202 */ /* 0x000fe20000000f00 */
[----:B------:R-:W-:Y:S06]  /*2db0*/  BRA `(.L_x_79) ;  /* 0x0000000000207947 */ /* 0x000fec0003800000 */
.L_x_74:
[----:B------:R-:W-:-:S04]  /*2dc0*/  LOP3.LUT R0, R25, 0x80000000, R0, 0x48, !PT ;  /* 0x8000000019007812 */ /* 0x000fc800078e4800 */
[----:B------:R-:W-:Y:S01]  /*2dd0*/  LOP3.LUT R0, R0, 0x7f800000, RZ, 0xfc, !PT ;  /* 0x7f80000000007812 */ /* 0x000fe200078efcff */
[----:B------:R-:W-:Y:S06]  /*2de0*/  BRA `(.L_x_79) ;  /* 0x0000000000147947 */ /* 0x000fec0003800000 */
.L_x_73:
[----:B------:R-:W-:Y:S01]  /*2df0*/  LOP3.LUT R0, R25, 0x80000000, R0, 0x48, !PT ;  /* 0x8000000019007812 */ /* 0x000fe200078e4800 */
[----:B------:R-:W-:Y:S06]  /*2e00*/  BRA `(.L_x_79) ;  /* 0x00000000000c7947 */ /* 0x000fec0003800000 */
.L_x_72:
[----:B------:R-:W0:Y:S01]  /*2e10*/  MUFU.RSQ R0, -QNAN ;  /* 0xffc0000000007908 */ /* 0x000e220000001400 */
[----:B------:R-:W-:Y:S05]  /*2e20*/  BRA `(.L_x_79) ;  /* 0x0000000000047947 */ /* 0x000fea0003800000 */
.L_x_71:
[----:B------:R-:W-:-:S07]  /*2e30*/  FADD.FTZ R0, R0, R3 ;  /* 0x0000000300007221 */ /* 0x000fce0000010000 */
.L_x_79:
[----:B------:R-:W-:Y:S05]  /*2e40*/  BSYNC.RECONVERGENT B0 ;  /* 0x0000000000007941 */ /* 0x000fea0003800200 */
.L_x_69:
[----:B------:R-:W-:Y:S01]  /*2e50*/  HFMA2 R23, -RZ, RZ, 0, 0 ;  /* 0x00000000ff177431 */ /* 0x000fe200000001ff */
[----:B------:R-:W-:-:S04]  /*2e60*/  MOV R22, R2 ;  /* 0x0000000200167202 */ /* 0x000fc80000000f00 */
[----:B0-----:R-:W-:Y:S05]  /*2e70*/  RET.REL.NODEC R22 `(_Z24SubSamplingLayer_forwardiiiPfS_S_ii) ;  /* 0xffffffd016607950 */ /* 0x001fea0003c3ffff */
.L_x_80:
[----:B------:R-:W-:-:S00]  /*2e80*/  BRA `(.L_x_80) ;  /* 0xfffffffc00fc7947 */ /* 0x000fc0000383ffff */
[----:B------:R-:W-:-:S00]  /*2e90*/  NOP ;  /* 0x0000000000007918 */ /* 0x000fc00000000000 */
        /* <DEDUP_REMOVED lines=14> */
.L_x_91:


//--------------------- .text._Z23ConvLayerForward_KerneliiiiiPfS_S_iiii --------------------------
	.section	.text._Z23ConvLayerForward_KerneliiiiiPfS_S_iiii,"ax",@progbits
	.align	128
        .global         _Z23ConvLayerForward_KerneliiiiiPfS_S_iiii
        .type           _Z23ConvLayerForward_KerneliiiiiPfS_S_iiii,@function
        .size           _Z23ConvLayerForward_KerneliiiiiPfS_S_iiii,(.L_x_93 - _Z23ConvLayerForward_KerneliiiiiPfS_S_iiii)
        .other          _Z23ConvLayerForward_KerneliiiiiPfS_S_iiii,@"STO_CUDA_ENTRY STV_DEFAULT"
_Z23ConvLayerForward_KerneliiiiiPfS_S_iiii:
.text._Z23ConvLayerForward_KerneliiiiiPfS_S_iiii:
[----:B------:R-:W-:Y:S08]  /*0000*/  LDC R1, c[0x0][0x37c] ;  /* 0x0000df00ff017b82 */ /* 0x000ff00000000800 */
[----:B------:R-:W0:Y:S01]  /*0010*/  LDC R7, c[0x0][0x38c] ;  /* 0x0000e300ff077b82 */ /* 0x000e220000000800 */
[----:B------:R-:W1:Y:S01]  /*0020*/  LDCU UR16, c[0x0][0x390] ;  /* 0x00007200ff1077ac */ /* 0x000e620008000800 */
[----:B------:R-:W1:Y:S06]  /*0030*/  LDCU.64 UR4, c[0x0][0x3b0] ;  /* 0x00007600ff0477ac */ /* 0x000e6c0008000a00 */
[----:B------:R-:W-:Y:S01]  /*0040*/  S2UR UR8, SR_CTAID.Y ;  /* 0x00000000000879c3 */ /* 0x000fe20000002600 */
[----:B------:R-:W2:Y:S07]  /*0050*/  LDCU UR7, c[0x0][0x380] ;  /* 0x00007000ff0777ac */ /* 0x000eae0008000800 */
[----:B------:R-:W-:Y:S01]  /*0060*/  S2UR UR6, SR_CTAID.X ;  /* 0x00000000000679c3 */ /* 0x000fe20000002500 */
[----:B-1----:R-:W-:Y:S01]  /*0070*/  UIADD3 UR5, UPT, UPT, -UR16, UR5, URZ ;  /* 0x0000000510057290 */ /* 0x002fe2000fffe1ff */
[----:B0-----:R-:W0:Y:S01]  /*0080*/  I2F.U32.RP R0, R7 ;  /* 0x0000000700007306 */ /* 0x001e220000209000 */
[----:B------:R-:W-:-:S05]  /*0090*/  ISETP.NE.U32.AND P2, PT, R7, RZ, PT ;  /* 0x000000ff0700720c */ /* 0x000fca0003f45070 */
[----:B------:R-:W2:Y:S01]  /*00a0*/  S2UR UR13, SR_CTAID.Z ;  /* 0x00000000000d79c3 */ /* 0x000ea20000002700 */
[----:B------:R-:W-:Y:S01]  /*00b0*/  UIADD3 UR4, UPT, UPT, UR4, -UR16, URZ ;  /* 0x8000001004047290 */ /* 0x000fe2000fffe0ff */
[----:B0-----:R-:W0:Y:S01]  /*00c0*/  MUFU.RCP R0, R0 ;  /* 0x0000000000007308 */ /* 0x001e220000001000 */
[----:B--2---:R-:W-:-:S04]  /*00d0*/  UIMAD UR6, UR13, UR7, UR6 ;  /* 0x000000070d0672a4 */ /* 0x004fc8000f8e0206 */
[----:B------:R-:W-:Y:S01]  /*00e0*/  UIMAD UR6, UR4, UR6, UR6 ;  /* 0x00000006040672a4 */ /* 0x000fe2000f8e0206 */
[----:B0-----:R-:W-:-:S04]  /*00f0*/  IADD3 R2, PT, PT, R0, 0xffffffe, RZ ;  /* 0x0ffffffe00027810 */ /* 0x001fc80007ffe0ff */
[----:B------:R0:W1:Y:S02]  /*0100*/  F2I.FTZ.U32.TRUNC.NTZ R3, R2 ;  /* 0x0000000200037305 */ /* 0x000064000021f000 */
[----:B0-----:R-:W-:Y:S02]  /*0110*/  HFMA2 R2, -RZ, RZ, 0, 0 ;  /* 0x00000000ff027431 */ /* 0x001fe400000001ff */
[----:B-1----:R-:W-:-:S04]  /*0120*/  IMAD.MOV R4, RZ, RZ, -R3 ;  /* 0x000000ffff047224 */ /* 0x002fc800078e0a03 */
[----:B------:R-:W-:-:S04]  /*0130*/  IMAD R5, R4, R7, RZ ;  /* 0x0000000704057224 */ /* 0x000fc800078e02ff */
[----:B------:R-:W-:Y:S02]  /*0140*/  IMAD.HI.U32 R3, R3, R5, R2 ;  /* 0x0000000503037227 */ /* 0x000fe400078e0002 */
[----:B------:R-:W0:Y:S04]  /*0150*/  S2R R5, SR_TID.X ;  /* 0x0000000000057919 */ /* 0x000e280000002100 */
[----:B------:R-:W-:-:S04]  /*0160*/  IMAD.HI.U32 R3, R3, UR8, RZ ;  /* 0x0000000803037c27 */ /* 0x000fc8000f8e00ff */
[----:B------:R-:W-:-:S04]  /*0170*/  IMAD.MOV R4, RZ, RZ, -R3 ;  /* 0x000000ffff047224 */ /* 0x000fc800078e0a03 */
[----:B------:R-:W-:-:S05]  /*0180*/  IMAD R0, R7, R4, UR8 ;  /* 0x0000000807007e24 */ /* 0x000fca000f8e0204 */
[----:B------:R-:W-:-:S13]  /*0190*/  ISETP.GE.U32.AND P0, PT, R0, R7, PT ;  /* 0x000000070000720c */ /* 0x000fda0003f06070 */
[----:B------:R-:W-:Y:S01]  /*01a0*/  @P0 IADD3 R0, PT, PT, R0, -R7, RZ ;  /* 0x8000000700000210 */ /* 0x000fe20007ffe0ff */
[----:B------:R-:W-:-:S03]  /*01b0*/  @P0 VIADD R3, R3, 0x1 ;  /* 0x0000000103030836 */ /* 0x000fc60000000000 */
[----:B------:R-:W-:Y:S02]  /*01c0*/  ISETP.GE.U32.AND P1, PT, R0, R7, PT ;  /* 0x000000070000720c */ /* 0x000fe40003f26070 */
[----:B------:R-:W1:Y:S11]  /*01d0*/  S2R R0, SR_TID.Y ;  /* 0x0000000000007919 */ /* 0x000e760000002200 */
[----:B------:R-:W-:-:S02]  /*01e0*/  @P1 IADD3 R3, PT, PT, R3, 0x1, RZ ;  /* 0x0000000103031810 */ /* 0x000fc40007ffe0ff */
[----:B------:R-:W-:-:S05]  /*01f0*/  @!P2 LOP3.LUT R3, RZ, R7, RZ, 0x33, !PT ;  /* 0x00000007ff03a212 */ /* 0x000fca00078e33ff */
[----:B------:R-:W-:-:S04]  /*0200*/  IMAD.MOV R2, RZ, RZ, -R3 ;  /* 0x000000ffff027224 */ /* 0x000fc800078e0a03 */
[----:B------:R-:W-:-:S05]  /*0210*/  IMAD R2, R7, R2, UR8 ;  /* 0x0000000807027e24 */ /* 0x000fca000f8e0202 */
[----:B0-----:R-:W-:-:S04]  /*0220*/  LEA R2, R2, R5, 0x4 ;  /* 0x0000000502027211 */ /* 0x001fc800078e20ff */
[----:B------:R-:W-:Y:S01]  /*0230*/  ISETP.GT.AND P0, PT, R2, UR5, PT ;  /* 0x0000000502007c0c */ /* 0x000fe2000bf04270 */
[----:B-1----:R-:W-:-:S05]  /*0240*/  IMAD R3, R3, 0x10, R0 ;  /* 0x0000001003037824 */ /* 0x002fca00078e0200 */
[C---:B------:R-:W-:Y:S02]  /*0250*/  ISETP.GT.OR P0, PT, R3.reuse, UR4, P0 ;  /* 0x0000000403007c0c */ /* 0x040fe40008704670 */
[----:B------:R-:W-:-:S05]  /*0260*/  IADD3 R5, PT, PT, R3, UR6, RZ ;  /* 0x0000000603057c10 */ /* 0x000fca000fffe0ff */
[----:B------:R-:W-:-:S06]  /*0270*/  IMAD R5, R5, UR5, R5 ;  /* 0x0000000505057c24 */ /* 0x000fcc000f8e0205 */
[----:B------:R-:W-:Y:S05]  /*0280*/  @P0 EXIT ;  /* 0x000000000000094d */ /* 0x000fea0003800000 */
[----:B------:R-:W0:Y:S01]  /*0290*/  LDCU UR4, c[0x0][0x384] ;  /* 0x00007080ff0477ac */ /* 0x000e220008000800 */
[----:B------:R-:W-:Y:S01]  /*02a0*/  IMAD.MOV.U32 R0, RZ, RZ, RZ ;  /* 0x000000ffff007224 */ /* 0x000fe200078e00ff */
[----:B------:R-:W-:Y:S01]  /*02b0*/  UISETP.GE.AND UP0, UPT, UR16, 0x1, UPT ;  /* 0x000000011000788c */ /* 0x000fe2000bf06270 */
[----:B------:R-:W1:Y:S03]  /*02c0*/  LDCU.64 UR14, c[0x0][0x358] ;  /* 0x00006b00ff0e77ac */ /* 0x000e660008000a00 */
[----:B0-----:R-:W-:-:S09]  /*02d0*/  UISETP.LT.OR UP0, UPT, UR4, 0x1, !UP0 ;  /* 0x000000010400788c */ /* 0x001fd2000c701670 */
[----:B-1----:R-:W-:Y:S05]  /*02e0*/  BRA.U UP0, `(.L_x_81) ;  /* 0x0000000d00147547 */ /* 0x002fea000b800000 */
[----:B------:R-:W0:Y:S01]  /*02f0*/  LDCU.64 UR8, c[0x0][0x3a0] ;  /* 0x00007400ff0877ac */ /* 0x000e220008000a00 */
[----:B------:R-:W-:Y:S01]  /*0300*/  MOV R0, RZ ;  /* 0x000000ff00007202 */ /* 0x000fe20000000f00 */
[----:B------:R-:W-:Y:S01]  /*0310*/  ULOP3.LUT UR11, UR16, 0x7, URZ, 0xc0, !UPT ;  /* 0x00000007100b7892 */ /* 0x000fe2000f8ec0ff */
[----:B------:R-:W-:Y:S01]  /*0320*/  UMOV UR4, URZ ;  /* 0x000000ff00047c82 */ /* 0x000fe20008000000 */
[----:B0-----:R-:W-:-:S04]  /*0330*/  UIADD3 UR8, UP0, UPT, UR8, 0x10, URZ ;  /* 0x0000001008087890 */ /* 0x001fc8000ff1e0ff */
[----:B------:R-:W-:-:S12]  /*0340*/  UIADD3.X UR9, UPT, UPT, URZ, UR9, URZ, UP0, !UPT ;  /* 0x00000009ff097290 */ /* 0x000fd800087fe4ff */
.L_x_89:
[----:B------:R-:W0:Y:S01]  /*0350*/  LDCU UR5, c[0x0][0x384] ;  /* 0x00007080ff0577ac */ /* 0x000e220008000800 */
[----:B------:R-:W1:Y:S01]  /*0360*/  LDC R4, c[0x0][0x3b0] ;  /* 0x0000ec00ff047b82 */ /* 0x000e620000000800 */
[----:B0-----:R-:W-:-:S06]  /*0370*/  UIMAD UR5, UR13, UR5, UR4 ;  /* 0x000000050d0572a4 */ /* 0x001fcc000f8e0204 */
[----:B-1----:R-:W-:Y:S01]  /*0380*/  IMAD R4, R4, UR5, R3 ;  /* 0x0000000504047c24 */ /* 0x002fe2000f8e0203 */
[----:B------:R-:W-:-:S06]  /*0390*/  UMOV UR5, URZ ;  /* 0x000000ff00057c82 */ /* 0x000fcc0008000000 */
.L_x_88:
[----:B------:R-:W0:Y:S01]  /*03a0*/  S2UR UR6, SR_CTAID.X ;  /* 0x00000000000679c3 */ /* 0x000e220000002500 */
[----:B------:R-:W1:Y:S01]  /*03b0*/  LDCU UR7, c[0x0][0x390] ;  /* 0x00007200ff0777ac */ /* 0x000e620008000800 */
[----:B------:R-:W-:Y:S02]  /*03c0*/  VIADD R9, R4, UR5 ;  /* 0x0000000504097c36 */ /* 0x000fe40008000000 */
[----:B------:R-:W-:Y:S01]  /*03d0*/  HFMA2 R7, -RZ, RZ, 0, 0 ;  /* 0x00000000ff077431 */ /* 0x000fe200000001ff */
[----:B------:R-:W0:Y:S01]  /*03e0*/  LDCU UR10, c[0x0][0x384] ;  /* 0x00007080ff0a77ac */ /* 0x000e220008000800 */
[----:B------:R-:W2:Y:S01]  /*03f0*/  LDCU UR12, c[0x0][0x3b4] ;  /* 0x00007680ff0c77ac */ /* 0x000ea20008000800 */
[----:B-1----:R-:W-:Y:S02]  /*0400*/  UISETP.GE.U32.AND UP1, UPT, UR7, 0x8, UPT ;  /* 0x000000080700788c */ /* 0x002fe4000bf26070 */
[----:B0-----:R-:W-:Y:S01]  /*0410*/  UIMAD UR6, UR6, UR10, UR4 ;  /* 0x0000000a060672a4 */ /* 0x001fe2000f8e0204 */
[----:B--2---:R-:W-:-:S03]  /*0420*/  IMAD R6, R9, UR12, R2 ;  /* 0x0000000c09067c24 */ /* 0x004fc6000f8e0202 */
[----:B------:R-:W-:Y:S02]  /*0430*/  UIMAD UR6, UR6, UR7, UR5 ;  /* 0x00000007060672a4 */ /* 0x000fe4000f8e0205 */
[----:B------:R-:W-:Y:S02]  /*0440*/  UIADD3 UR5, UPT, UPT, UR5, 0x1, URZ ;  /* 0x0000000105057890 */ /* 0x000fe4000fffe0ff */
[----:B------:R-:W-:Y:S02]  /*0450*/  UIMAD UR10, UR6, UR7, URZ ;  /* 0x00000007060a72a4 */ /* 0x000fe4000f8e02ff */
[----:B------:R-:W-:Y:S01]  /*0460*/  UISETP.NE.AND UP0, UPT, UR5, UR7, UPT ;  /* 0x000000070500728c */ /* 0x000fe2000bf05270 */
[----:B------:R-:W-:Y:S10]  /*0470*/  BRA.U !UP1, `(.L_x_82) ;  /* 0x0000000509387547 */ /* 0x000ff4000b800000 */
[----:B------:R-:W-:Y:S01]  /*0480*/  ULOP3.LUT UR7, UR7, 0x7ffffff8, URZ, 0xc0, !UPT ;  /* 0x7ffffff807077892 */ /* 0x000fe2000f8ec0ff */
[----:B------:R-:W-:Y:S01]  /*0490*/  IMAD.U32 R7, RZ, RZ, UR10 ;  /* 0x0000000aff077e24 */ /* 0x000fe2000f8e00ff */
[----:B------:R-:W0:Y:S02]  /*04a0*/  LDCU UR17, c[0x0][0x3bc] ;  /* 0x00007780ff1177ac */ /* 0x000e240008000800 */
[----:B------:R-:W-:Y:S01]  /*04b0*/  UIADD3 UR12, UPT, UPT, -UR7, URZ, URZ ;  /* 0x000000ff070c7290 */ /* 0x000fe2000fffe1ff */
[----:B------:R-:W-:-:S11]  /*04c0*/  UMOV UR6, URZ ;  /* 0x000000ff00067c82 */ /* 0x000fd60008000000 */
.L_x_83:
[----:B------:R-:W-:Y:S01]  /*04d0*/  IADD3 R27, PT, PT, R6, UR6, RZ ;  /* 0x00000006061b7c10 */ /* 0x000fe2000fffe0ff */
[----:B------:R-:W-:Y:S01]  /*04e0*/  IMAD.U32 R12, RZ, RZ, UR8 ;  /* 0x00000008ff0c7e24 */ /* 0x000fe2000f8e00ff */
[----:B------:R-:W-:Y:S02]  /*04f0*/  MOV R13, UR9 ;  /* 0x00000009000d7c02 */ /* 0x000fe40008000f00 */
[----:B0-----:R-:W-:Y:S01]  /*0500*/  ISETP.GE.AND P0, PT, R27, UR17, PT ;  /* 0x000000111b007c0c */ /* 0x001fe2000bf06270 */
[----:B------:R-:W-:-:S03]  /*0510*/  IMAD.WIDE R12, R7, 0x4, R12 ;  /* 0x00000004070c7825 */ /* 0x000fc600078e020c */
[----:B------:R-:W-:-:S13]  /*0520*/  ISETP.LT.OR P0, PT, R27, RZ, P0 ;  /* 0x000000ff1b00720c */ /* 0x000fda0000701670 */
[----:B------:R-:W0:Y:S01]  /*0530*/  @!P0 LDC.64 R8, c[0x0][0x398] ;  /* 0x0000e600ff088b82 */ /* 0x000e220000000a00 */
[----:B------:R-:W2:Y:S01]  /*0540*/  @!P0 LDG.E R10, desc[UR14][R12.64+-0x10] ;  /* 0xfffff00e0c0a8981 */ /* 0x000ea2000c1e1900 */
[----:B0-----:R-:W-:-:S05]  /*0550*/  @!P0 IMAD.WIDE.U32 R8, R27, 0x4, R8 ;  /* 0x000000041b088825 */ /* 0x001fca00078e0008 */
[----:B------:R0:W2:Y:S01]  /*0560*/  @!P0 LDG.E R11, desc[UR14][R8.64] ;  /* 0x0000000e080b8981 */ /* 0x0000a2000c1e1900 */
[C---:B------:R-:W-:Y:S01]  /*0570*/  VIADD R15, R27.reuse, 0x1 ;  /* 0x000000011b0f7836 */ /* 0x040fe20000000000 */
[----:B------:R-:W-:-:S04]  /*0580*/  IADD3 R17, PT, PT, R27, 0x2, RZ ;  /* 0x000000021b117810 */ /* 0x000fc80007ffe0ff */
[----:B------:R-:W-:Y:S01]  /*0590*/  ISETP.GE.AND P1, PT, R15, UR17, PT ;  /* 0x000000110f007c0c */ /* 0x000fe2000bf26270 */
[----:B------:R-:W-:-:S03]  /*05a0*/  VIADD R23, R27, 0x3 ;  /* 0x000000031b177836 */ /* 0x000fc60000000000 */
[----:B------:R-:W-:Y:S02]  /*05b0*/  ISETP.LT.OR P1, PT, R15, RZ, P1 ;  /* 0x000000ff0f00720c */ /* 0x000fe40000f21670 */
[----:B------:R-:W-:Y:S02]  /*05c0*/  ISETP.GE.AND P2, PT, R17, UR17, PT ;  /* 0x0000001111007c0c */ /* 0x000fe4000bf46270 */
[----:B------:R-:W-:Y:S02]  /*05d0*/  ISETP.GE.AND P3, PT, R23, UR17, PT ;  /* 0x0000001117007c0c */ /* 0x000fe4000bf66270 */
[----:B------:R-:W-:Y:S02]  /*05e0*/  ISETP.LT.OR P2, PT, R17, RZ, P2 ;  /* 0x000000ff1100720c */ /* 0x000fe40001741670 */
[----:B------:R-:W-:Y:S02]  /*05f0*/  ISETP.LT.OR P3, PT, R23, RZ, P3 ;  /* 0x000000ff1700720c */ /* 0x000fe40001f61670 */
[----:B0-----:R-:W-:-:S03]  /*0600*/  IADD3 R8, PT, PT, R27, 0x4, RZ ;  /* 0x000000041b087810 */ /* 0x001fc60007ffe0ff */
[----:B------:R-:W0:Y:S01]  /*0610*/  @!P1 LDC.64 R28, c[0x0][0x398] ;  /* 0x0000e600ff1c9b82 */ /* 0x000e220000000a00 */
[C---:B------:R-:W-:Y:S01]  /*0620*/  IADD3 R9, PT, PT, R27.reuse, 0x5, RZ ;  /* 0x000000051b097810 */ /* 0x040fe20007ffe0ff */
[----:B------:R-:W-:Y:S01]  /*0630*/  VIADD R25, R27, 0x6 ;  /* 0x000000061b197836 */ /* 0x000fe20000000000 */
[C---:B------:R-:W-:Y:S01]  /*0640*/  ISETP.GE.AND P4, PT, R8.reuse, UR17, PT ;  /* 0x0000001108007c0c */ /* 0x040fe2000bf86270 */
[----:B------:R-:W3:Y:S01]  /*0650*/  @!P1 LDG.E R24, desc[UR14][R12.64+-0xc] ;  /* 0xfffff40e0c189981 */ /* 0x000ee2000c1e1900 */
[C---:B------:R-:W-:Y:S02]  /*0660*/  ISETP.GE.AND P5, PT, R9.reuse, UR17, PT ;  /* 0x0000001109007c0c */ /* 0x040fe4000bfa6270 */
[----:B------:R-:W-:Y:S01]  /*0670*/  ISETP.LT.OR P4, PT, R8, RZ, P4 ;  /* 0x000000ff0800720c */ /* 0x000fe20002781670 */
[----:B------:R-:W1:Y:S01]  /*0680*/  @!P2 LDC.64 R20, c[0x0][0x398] ;  /* 0x0000e600ff14ab82 */ /* 0x000e620000000a00 */
[----:B------:R-:W-:Y:S02]  /*0690*/  ISETP.LT.OR P5, PT, R9, RZ, P5 ;  /* 0x000000ff0900720c */ /* 0x000fe40002fa1670 */
[----:B------:R-:W-:-:S05]  /*06a0*/  ISETP.GE.AND P6, PT, R25, UR17, PT ;  /* 0x0000001119007c0c */ /* 0x000fca000bfc6270 */
[----:B------:R-:W4:Y:S01]  /*06b0*/  @!P3 LDC.64 R18, c[0x0][0x398] ;  /* 0x0000e600ff12bb82 */ /* 0x000f220000000a00 */
[----:B------:R-:W-:Y:S02]  /*06c0*/  IADD3 R27, PT, PT, R27, 0x7, RZ ;  /* 0x000000071b1b7810 */ /* 0x000fe40007ffe0ff */
[----:B------:R-:W-:Y:S01]  /*06d0*/  ISETP.LT.OR P6, PT, R25, RZ, P6 ;  /* 0x000000ff1900720c */ /* 0x000fe200037c1670 */
[----:B------:R-:W5:Y:S01]  /*06e0*/  @!P4 LDG.E R26, desc[UR14][R12.64] ;  /* 0x0000000e0c1ac981 */ /* 0x000f62000c1e1900 */
[----:B0-----:R-:W-:-:S03]  /*06f0*/  @!P1 IMAD.WIDE.U32 R28, R15, 0x4, R28 ;  /* 0x000000040f1c9825 */ /* 0x001fc600078e001c */
[----:B------:R-:W0:Y:S03]  /*0700*/  @!P5 LDC.64 R14, c[0x0][0x398] ;  /* 0x0000e600ff0edb82 */ /* 0x000e260000000a00 */
[----:B------:R-:W3:Y:S01]  /*0710*/  @!P1 LDG.E R29, desc[UR14][R28.64] ;  /* 0x0000000e1c1d9981 */ /* 0x000ee2000c1e1900 */
[----:B-1----:R-:W-:-:S04]  /*0720*/  @!P2 IMAD.WIDE.U32 R20, R17, 0x4, R20 ;  /* 0x000000041114a825 */ /* 0x002fc800078e0014 */
[----:B------:R-:W1:Y:S02]  /*0730*/  @!P6 LDC.64 R16, c[0x0][0x398] ;  /* 0x0000e600ff10eb82 */ /* 0x000e640000000a00 */
[----:B------:R-:W5:Y:S01]  /*0740*/  @!P2 LDG.E R21, desc[UR14][R20.64] ;  /* 0x0000000e1415a981 */ /* 0x000f62000c1e1900 */
[----:B----4-:R-:W-:-:S06]  /*0750*/  @!P3 IMAD.WIDE.U32 R18, R23, 0x4, R18 ;  /* 0x000000041712b825 */ /* 0x010fcc00078e0012 */
[----:B------:R-:W4:Y:S01]  /*0760*/  @!P3 LDG.E R19, desc[UR14][R18.64] ;  /* 0x0000000e1213b981 */ /* 0x000f22000c1e1900 */
[----:B0-----:R-:W-:-:S03]  /*0770*/  @!P5 IMAD.WIDE.U32 R14, R9, 0x4, R14 ;  /* 0x00000004090ed825 */ /* 0x001fc600078e000e */
[----:B------:R-:W4:Y:S04]  /*0780*/  @!P5 LDG.E R20, desc[UR14][R12.64+0x4] ;  /* 0x0000040e0c14d981 */ /* 0x000f28000c1e1900 */
[----:B------:R-:W4:Y:S01]  /*0790*/  @!P3 LDG.E R9, desc[UR14][R12.64+-0x4] ;  /* 0xfffffc0e0c09b981 */ /* 0x000f22000c1e1900 */
[----:B-1----:R-:W-:-:S03]  /*07a0*/  @!P6 IMAD.WIDE.U32 R16, R25, 0x4, R16 ;  /* 0x000000041910e825 */ /* 0x002fc600078e0010 */
[----:B------:R-:W4:Y:S04]  /*07b0*/  @!P5 LDG.E R15, desc[UR14][R14.64] ;  /* 0x0000000e0e0fd981 */ /* 0x000f28000c1e1900 */
[----:B------:R-:W4:Y:S04]  /*07c0*/  @!P6 LDG.E R18, desc[UR14][R12.64+0x8] ;  /* 0x0000080e0c12e981 */ /* 0x000f28000c1e1900 */
[----:B------:R-:W4:Y:S01]  /*07d0*/  @!P6 LDG.E R17, desc[UR14][R16.64] ;  /* 0x0000000e1011e981 */ /* 0x000f22000c1e1900 */
[----:B--2---:R-:W-:Y:S01]  /*07e0*/  @!P0 FFMA R0, R11, R10, R0 ;  /* 0x0000000a0b008223 */ /* 0x004fe20000000000 */
[C---:B------:R-:W-:Y:S01]  /*07f0*/  ISETP.GE.AND P0, PT, R27.reuse, UR17, PT ;  /* 0x000000111b007c0c */ /* 0x040fe2000bf06270 */
[----:B------:R-:W0:Y:S03]  /*0800*/  @!P4 LDC.64 R10, c[0x0][0x398] ;  /* 0x0000e600ff0acb82 */ /* 0x000e260000000a00 */
[----:B------:R-:W-:-:S13]  /*0810*/  ISETP.LT.OR P0, PT, R27, RZ, P0 ;  /* 0x000000ff1b00720c */ /* 0x000fda0000701670 */
[----:B------:R-:W1:Y:S01]  /*0820*/  @!P0 LDC.64 R22, c[0x0][0x398] ;  /* 0x0000e600ff168b82 */ /* 0x000e620000000a00 */
[----:B------:R-:W2:Y:S01]  /*0830*/  @!P0 LDG.E R25, desc[UR14][R12.64+0xc] ;  /* 0x00000c0e0c198981 */ /* 0x000ea2000c1e1900 */
[----:B0-----:R-:W-:-:S03]  /*0840*/  @!P4 IMAD.WIDE.U32 R10, R8, 0x4, R10 ;  /* 0x00000004080ac825 */ /* 0x001fc600078e000a */
[----:B------:R-:W5:Y:S04]  /*0850*/  @!P2 LDG.E R8, desc[UR14][R12.64+-0x8] ;  /* 0xfffff80e0c08a981 */ /* 0x000f68000c1e1900 */
[----:B------:R-:W2:Y:S01]  /*0860*/  @!P4 LDG.E R11, desc[UR14][R10.64] ;  /* 0x0000000e0a0bc981 */ /* 0x000ea2000c1e1900 */
[----:B-1----:R-:W-:-:S06]  /*0870*/  @!P0 IMAD.WIDE.U32 R22, R27, 0x4, R22 ;  /* 0x000000041b168825 */ /* 0x002fcc00078e0016 */
[----:B------:R-:W2:Y:S01]  /*0880*/  @!P0 LDG.E R23, desc[UR14][R22.64] ;  /* 0x0000000e16178981 */ /* 0x000ea2000c1e1900 */
[----:B---3--:R-:W-:Y:S01]  /*0890*/  @!P1 FFMA R0, R29, R24, R0 ;  /* 0x000000181d009223 */ /* 0x008fe20000000000 */
[----:B------:R-:W-:-:S04]  /*08a0*/  UIADD3 UR12, UPT, UPT, UR12, 0x8, URZ ;  /* 0x000000080c0c7890 */ /* 0x000fc8000fffe0ff */
[----:B------:R-:W-:Y:S01]  /*08b0*/  UISETP.NE.AND UP1, UPT, UR12, URZ, UPT ;  /* 0x000000ff0c00728c */ /* 0x000fe2000bf25270 */
[----:B------:R-:W-:Y:S01]  /*08c0*/  IADD3 R7, PT, PT, R7, 0x8, RZ ;  /* 0x0000000807077810 */ /* 0x000fe20007ffe0ff */
[----:B------:R-:W-:Y:S01]  /*08d0*/  UIADD3 UR6, UPT, UPT, UR6, 0x8, URZ ;  /* 0x0000000806067890 */ /* 0x000fe2000fffe0ff */
[----:B-----5:R-:W-:-:S04]  /*08e0*/  @!P2 FFMA R0, R21, R8, R0 ;  /* 0x000000081500a223 */ /* 0x020fc80000000000 */
[----:B----4-:R-:W-:-:S04]  /*08f0*/  @!P3 FFMA R0, R19, R9, R0 ;  /* 0x000000091300b223 */ /* 0x010fc80000000000 */
[----:B--2---:R-:W-:-:S04]  /*0900*/  @!P4 FFMA R0, R11, R26, R0 ;  /* 0x0000001a0b00c223 */ /* 0x004fc80000000000 */
[----:B------:R-:W-:-:S04]  /*0910*/  @!P5 FFMA R0, R15, R20, R0 ;  /* 0x000000140f00d223 */ /* 0x000fc80000000000 */
[----:B------:R-:W-:-:S04]  /*0920*/  @!P6 FFMA R0, R17, R18, R0 ;  /* 0x000000121100e223 */ /* 0x000fc80000000000 */
[----:B------:R-:W-:Y:S01]  /*0930*/  @!P0 FFMA R0, R23, R25, R0 ;  /* 0x0000001917008223 */ /* 0x000fe20000000000 */
[----:B------:R-:W-:Y:S06]  /*0940*/  BRA.U UP1, `(.L_x_83) ;  /* 0xfffffff901e07547 */ /* 0x000fec000b83ffff */
[----:B------:R-:W-:-:S07]  /*0950*/  IMAD.U32 R7, RZ, RZ, UR7 ;  /* 0x00000007ff077e24 */ /* 0x000fce000f8e00ff */
.L_x_82:
[----:B------:R-:W-:-:S09]  /*0960*/  UISETP.NE.AND UP1, UPT, UR11, URZ, UPT ;  /* 0x000000ff0b00728c */ /* 0x000fd2000bf25270 */
[----:B------:R-:W-:Y:S05]  /*0970*/  BRA.U !UP1, `(.L_x_84) ;  /* 0x00000005095c7547 */ /* 0x000fea000b800000 */
[----:B------:R-:W0:Y:S01]  /*0980*/  LDCU UR6, c[0x0][0x390] ;  /* 0x00007200ff0677ac */ /* 0x000e220008000800 */
[----:B------:R-:W-:-:S04]  /*0990*/  UIADD3 UR7, UPT, UPT, UR11, -0x1, URZ ;  /* 0xffffffff0b077890 */ /* 0x000fc8000fffe0ff */
[----:B------:R-:W-:Y:S02]  /*09a0*/  UISETP.GE.U32.AND UP1, UPT, UR7, 0x3, UPT ;  /* 0x000000030700788c */ /* 0x000fe4000bf26070 */
[----:B0-----:R-:W-:-:S07]  /*09b0*/  ULOP3.LUT UP2, UR12, UR6, 0x3, URZ, 0xc0, !UPT ;  /* 0x00000003060c7892 */ /* 0x001fce000f84c0ff */
[----:B------:R-:W-:Y:S05]  /*09c0*/  BRA.U !UP1, `(.L_x_85) ;  /* 0x0000000109947547 */ /* 0x000fea000b800000 */
[----:B------:R-:W0:Y:S01]  /*09d0*/  LDCU UR7, c[0x0][0x3bc] ;  /* 0x00007780ff0777ac */ /* 0x000e220008000800 */
[----:B------:R-:W-:Y:S01]  /*09e0*/  IADD3 R25, PT, PT, R6, R7, RZ ;  /* 0x0000000706197210 */ /* 0x000fe20007ffe0ff */
[----:B------:R-:W1:Y:S01]  /*09f0*/  LDC.64 R16, c[0x0][0x3a0] ;  /* 0x0000e800ff107b82 */ /* 0x000e620000000a00 */
[----:B------:R-:W-:Y:S02]  /*0a00*/  IADD3 R23, PT, PT, R7, UR10, RZ ;  /* 0x0000000a07177c10 */ /* 0x000fe4000fffe0ff */
[C---:B------:R-:W-:Y:S01]  /*0a10*/  IADD3 R27, PT, PT, R25.reuse, 0x1, RZ ;  /* 0x00000001191b7810 */ /* 0x040fe20007ffe0ff */
[C---:B------:R-:W-:Y:S01]  /*0a20*/  VIADD R21, R25.reuse, 0x2 ;  /* 0x0000000219157836 */ /* 0x040fe20000000000 */
[C---:B------:R-:W-:Y:S02]  /*0a30*/  IADD3 R19, PT, PT, R25.reuse, 0x3, RZ ;  /* 0x0000000319137810 */ /* 0x040fe40007ffe0ff */
[----:B0-----:R-:W-:Y:S02]  /*0a40*/  ISETP.GE.AND P0, PT, R25, UR7, PT ;  /* 0x0000000719007c0c */ /* 0x001fe4000bf06270 */
[----:B------:R-:W-:-:S02]  /*0a50*/  ISETP.GE.AND P1, PT, R27, UR7, PT ;  /* 0x000000071b007c0c */ /* 0x000fc4000bf26270 */
[----:B------:R-:W-:Y:S02]  /*0a60*/  ISETP.LT.OR P0, PT, R25, RZ, P0 ;  /* 0x000000ff1900720c */ /* 0x000fe40000701670 */
[----:B------:R-:W-:Y:S02]  /*0a70*/  ISETP.GE.AND P2, PT, R21, UR7, PT ;  /* 0x0000000715007c0c */ /* 0x000fe4000bf46270 */
[----:B------:R-:W-:Y:S01]  /*0a80*/  ISETP.LT.OR P1, PT, R27, RZ, P1 ;  /* 0x000000ff1b00720c */ /* 0x000fe20000f21670 */
[----:B-1----:R-:W-:Y:S01]  /*0a90*/  IMAD.WIDE R16, R23, 0x4, R16 ;  /* 0x0000000417107825 */ /* 0x002fe200078e0210 */
[----:B------:R-:W-:Y:S02]  /*0aa0*/  ISETP.LT.OR P2, PT, R21, RZ, P2 ;  /* 0x000000ff1500720c */ /* 0x000fe40001741670 */
[----:B------:R-:W-:-:S04]  /*0ab0*/  ISETP.GE.AND P3, PT, R19, UR7, PT ;  /* 0x0000000713007c0c */ /* 0x000fc8000bf66270 */
[----:B------:R-:W-:Y:S01]  /*0ac0*/  ISETP.LT.OR P3, PT, R19, RZ, P3 ;  /* 0x000000ff1300720c */ /* 0x000fe20001f61670 */
[----:B------:R-:W0:Y:S01]  /*0ad0*/  @!P0 LDC.64 R14, c[0x0][0x398] ;  /* 0x0000e600ff0e8b82 */ /* 0x000e220000000a00 */
[----:B------:R-:W2:Y:S04]  /*0ae0*/  @!P0 LDG.E R18, desc[UR14][R16.64] ;  /* 0x0000000e10128981 */ /* 0x000ea8000c1e1900 */
[----:B------:R-:W3:Y:S03]  /*0af0*/  @!P1 LDG.E R20, desc[UR14][R16.64+0x4] ;  /* 0x0000040e10149981 */ /* 0x000ee6000c1e1900 */
[----:B------:R-:W1:Y:S08]  /*0b00*/  @!P1 LDC.64 R12, c[0x0][0x398] ;  /* 0x0000e600ff0c9b82 */ /* 0x000e700000000a00 */
[----:B------:R-:W4:Y:S08]  /*0b10*/  @!P2 LDC.64 R8, c[0x0][0x398] ;  /* 0x0000e600ff08ab82 */ /* 0x000f300000000a00 */
[----:B------:R-:W5:Y:S01]  /*0b20*/  @!P3 LDC.64 R10, c[0x0][0x398] ;  /* 0x0000e600ff0abb82 */ /* 0x000f620000000a00 */
[----:B0-----:R-:W-:-:S06]  /*0b30*/  @!P0 IMAD.WIDE.U32 R14, R25, 0x4, R14 ;  /* 0x00000004190e8825 */ /* 0x001fcc00078e000e */
[----:B------:R-:W2:Y:S01]  /*0b40*/  @!P0 LDG.E R15, desc[UR14][R14.64] ;  /* 0x0000000e0e0f8981 */ /* 0x000ea2000c1e1900 */
[----:B-1----:R-:W-:-:S06]  /*0b50*/  @!P1 IMAD.WIDE.U32 R12, R27, 0x4, R12 ;  /* 0x000000041b0c9825 */ /* 0x002fcc00078e000c */
[----:B------:R-:W3:Y:S01]  /*0b60*/  @!P1 LDG.E R13, desc[UR14][R12.64] ;  /* 0x0000000e0c0d9981 */ /* 0x000ee2000c1e1900 */
[----:B----4-:R-:W-:-:S03]  /*0b70*/  @!P2 IMAD.WIDE.U32 R8, R21, 0x4, R8 ;  /* 0x000000041508a825 */ /* 0x010fc600078e0008 */
[----:B------:R-:W4:Y:S04]  /*0b80*/  @!P3 LDG.E R21, desc[UR14][R16.64+0xc] ;  /* 0x00000c0e1015b981 */ /* 0x000f28000c1e1900 */
[----:B------:R-:W4:Y:S01]  /*0b90*/  @!P2 LDG.E R9, desc[UR14][R8.64] ;  /* 0x0000000e0809a981 */ /* 0x000f22000c1e1900 */
[----:B-----5:R-:W-:-:S03]  /*0ba0*/  @!P3 IMAD.WIDE.U32 R10, R19, 0x4, R10 ;  /* 0x00000004130ab825 */ /* 0x020fc600078e000a */
[----:B------:R-:W4:Y:S04]  /*0bb0*/  @!P2 LDG.E R19, desc[UR14][R16.64+0x8] ;  /* 0x0000080e1013a981 */ /* 0x000f28000c1e1900 */
[----:B------:R-:W5:Y:S01]  /*0bc0*/  @!P3 LDG.E R11, desc[UR14][R10.64] ;  /* 0x0000000e0a0bb981 */ /* 0x000f62000c1e1900 */
[----:B------:R-:W-:Y:S02]  /*0bd0*/  VIADD R7, R7, 0x4 ;  /* 0x0000000407077836 */ /* 0x000fe40000000000 */
[----:B--2---:R-:W-:-:S04]  /*0be0*/  @!P0 FFMA R0, R15, R18, R0 ;  /* 0x000000120f008223 */ /* 0x004fc80000000000 */
[----:B---3--:R-:W-:-:S04]  /*0bf0*/  @!P1 FFMA R0, R13, R20, R0 ;  /* 0x000000140d009223 */ /* 0x008fc80000000000 */
[----:B----4-:R-:W-:-:S04]  /*0c00*/  @!P2 FFMA R0, R9, R19, R0 ;  /* 0x000000130900a223 */ /* 0x010fc80000000000 */
[----:B-----5:R-:W-:-:S07]  /*0c10*/  @!P3 FFMA R0, R11, R21, R0 ;  /* 0x000000150b00b223 */ /* 0x020fce0000000000 */
.L_x_85:
[----:B------:R-:W-:Y:S05]  /*0c20*/  BRA.U !UP2, `(.L_x_84) ;  /* 0x000000010ab07547 */ /* 0x000fea000b800000 */
[----:B------:R-:W-:Y:S02]  /*0c30*/  UISETP.NE.AND UP1, UPT, UR12, 0x1, UPT ;  /* 0x000000010c00788c */ /* 0x000fe4000bf25270 */
[----:B------:R-:W-:-:S04]  /*0c40*/  ULOP3.LUT UR6, UR6, 0x1, URZ, 0xc0, !UPT ;  /* 0x0000000106067892 */ /* 0x000fc8000f8ec0ff */
[----:B------:R-:W-:-:S03]  /*0c50*/  UISETP.NE.U32.AND UP2, UPT, UR6, 0x1, UPT ;  /* 0x000000010600788c */ /* 0x000fc6000bf45070 */
[----:B------:R-:W-:Y:S08]  /*0c60*/  BRA.U !UP1, `(.L_x_86) ;  /* 0x0000000109607547 */ /* 0x000ff0000b800000 */
[----:B------:R-:W0:Y:S01]  /*0c70*/  LDCU UR6, c[0x0][0x3bc] ;  /* 0x00007780ff0677ac */ /* 0x000e220008000800 */
[----:B------:R-:W-:-:S04]  /*0c80*/  IADD3 R19, PT, PT, R6, R7, RZ ;  /* 0x0000000706137210 */ /* 0x000fc80007ffe0ff */
[C---:B------:R-:W-:Y:S02]  /*0c90*/  IADD3 R17, PT, PT, R19.reuse, 0x1, RZ ;  /* 0x0000000113117810 */ /* 0x040fe40007ffe0ff */
[----:B0-----:R-:W-:Y:S02]  /*0ca0*/  ISETP.GE.AND P0, PT, R19, UR6, PT ;  /* 0x0000000613007c0c */ /* 0x001fe4000bf06270 */
[----:B------:R-:W-:Y:S02]  /*0cb0*/  ISETP.GE.AND P1, PT, R17, UR6, PT ;  /* 0x0000000611007c0c */ /* 0x000fe4000bf26270 */
[----:B------:R-:W-:Y:S02]  /*0cc0*/  ISETP.LT.OR P0, PT, R19, RZ, P0 ;  /* 0x000000ff1300720c */ /* 0x000fe40000701670 */
[----:B------:R-:W-:-:S11]  /*0cd0*/  ISETP.LT.OR P1, PT, R17, RZ, P1 ;  /* 0x000000ff1100720c */ /* 0x000fd60000f21670 */
[----:B------:R-:W0:Y:S01]  /*0ce0*/  @!P0 LDC.64 R14, c[0x0][0x3a0] ;  /* 0x0000e800ff0e8b82 */ /* 0x000e220000000a00 */
[----:B------:R-:W-:-:S07]  /*0cf0*/  @!P0 VIADD R21, R7, UR10 ;  /* 0x0000000a07158c36 */ /* 0x000fce0008000000 */
[----:B------:R-:W1:Y:S08]  /*0d00*/  @!P0 LDC.64 R12, c[0x0][0x398] ;  /* 0x0000e600ff0c8b82 */ /* 0x000e700000000a00 */
[----:B------:R-:W2:Y:S08]  /*0d10*/  @!P1 LDC.64 R10, c[0x0][0x398] ;  /* 0x0000e600ff0a9b82 */ /* 0x000eb00000000a00 */
[----:B------:R-:W3:Y:S01]  /*0d20*/  @!P1 LDC.64 R8, c[0x0][0x3a0] ;  /* 0x0000e800ff089b82 */ /* 0x000ee20000000a00 */
[----:B0-----:R-:W-:Y:S01]  /*0d30*/  @!P0 IMAD.WIDE R14, R21, 0x4, R14 ;  /* 0x00000004150e8825 */ /* 0x001fe200078e020e */
[----:B------:R-:W-:-:S05]  /*0d40*/  @!P1 IADD3 R21, PT, PT, R7, UR10, RZ ;  /* 0x0000000a07159c10 */ /* 0x000fca000fffe0ff */
[----:B------:R-:W4:Y:S01]  /*0d50*/  @!P0 LDG.E R14, desc[UR14][R14.64] ;  /* 0x0000000e0e0e8981 */ /* 0x000f22000c1e1900 */
[----:B-1----:R-:W-:-:S06]  /*0d60*/  @!P0 IMAD.WIDE.U32 R12, R19, 0x4, R12 ;  /* 0x00000004130c8825 */ /* 0x002fcc00078e000c */
[----:B------:R-:W4:Y:S01]  /*0d70*/  @!P0 LDG.E R13, desc[UR14][R12.64] ;  /* 0x0000000e0c0d8981 */ /* 0x000f22000c1e1900 */
[----:B--2---:R-:W-:-:S06]  /*0d80*/  @!P1 IMAD.WIDE.U32 R10, R17, 0x4, R10 ;  /* 0x00000004110a9825 */ /* 0x004fcc00078e000a */
[----:B------:R-:W2:Y:S01]  /*0d90*/  @!P1 LDG.E R11, desc[UR14][R10.64] ;  /* 0x0000000e0a0b9981 */ /* 0x000ea2000c1e1900 */
[----:B---3--:R-:W-:-:S06]  /*0da0*/  @!P1 IMAD.WIDE R8, R21, 0x4, R8 ;  /* 0x0000000415089825 */ /* 0x008fcc00078e0208 */
[----:B------:R-:W2:Y:S01]  /*0db0*/  @!P1 LDG.E R8, desc[UR14][R8.64+0x4] ;  /* 0x0000040e08089981 */ /* 0x000ea2000c1e1900 */
[----:B------:R-:W-:Y:S01]  /*0dc0*/  IADD3 R7, PT, PT, R7, 0x2, RZ ;  /* 0x0000000207077810 */ /* 0x000fe20007ffe0ff */
[----:B----4-:R-:W-:-:S04]  /*0dd0*/  @!P0 FFMA R0, R13, R14, R0 ;  /* 0x0000000e0d008223 */ /* 0x010fc80000000000 */
[----:B--2---:R-:W-:-:S07]  /*0de0*/  @!P1 FFMA R0, R11, R8, R0 ;  /* 0x000000080b009223 */ /* 0x004fce0000000000 */
.L_x_86:
[----:B------:R-:W-:Y:S05]  /*0df0*/  BRA.U UP2, `(.L_x_84) ;  /* 0x00000001023c7547 */ /* 0x000fea000b800000 */
[----:B------:R-:W0:Y:S01]  /*0e00*/  LDCU UR6, c[0x0][0x3bc] ;  /* 0x00007780ff0677ac */ /* 0x000e220008000800 */
[----:B------:R-:W-:Y:S01]  /*0e10*/  IMAD.IADD R15, R6, 0x1, R7 ;  /* 0x00000001060f7824 */ /* 0x000fe200078e0207 */
[----:B------:R-:W-:Y:S04]  /*0e20*/  BSSY.RECONVERGENT B0, `(.L_x_84) ;  /* 0x000000c000007945 */ /* 0x000fe80003800200 */
[----:B0-----:R-:W-:-:S04]  /*0e30*/  ISETP.GE.AND P0, PT, R15, UR6, PT ;  /* 0x000000060f007c0c */ /* 0x001fc8000bf06270 */
[----:B------:R-:W-:-:S13]  /*0e40*/  ISETP.LT.OR P0, PT, R15, RZ, P0 ;  /* 0x000000ff0f00720c */ /* 0x000fda0000701670 */
[----:B------:R-:W-:Y:S05]  /*0e50*/  @P0 BRA `(.L_x_87) ;  /* 0x0000000000200947 */ /* 0x000fea0003800000 */
[----:B------:R-:W0:Y:S01]  /*0e60*/  LDC.64 R8, c[0x0][0x398] ;  /* 0x0000e600ff087b82 */ /* 0x000e220000000a00 */
[----:B------:R-:W-:-:S07]  /*0e70*/  IADD3 R13, PT, PT, R7, UR10, RZ ;  /* 0x0000000a070d7c10 */ /* 0x000fce000fffe0ff */
[----:B------:R-:W1:Y:S01]  /*0e80*/  LDC.64 R10, c[0x0][0x3a0] ;  /* 0x0000e800ff0a7b82 */ /* 0x000e620000000a00 */
[----:B0-----:R-:W-:-:S06]  /*0e90*/  IMAD.WIDE.U32 R6, R15, 0x4, R8 ;  /* 0x000000040f067825 */ /* 0x001fcc00078e0008 */
[----:B------:R-:W2:Y:S01]  /*0ea0*/  LDG.E R7, desc[UR14][R6.64] ;  /* 0x0000000e06077981 */ /* 0x000ea2000c1e1900 */
[----:B-1----:R-:W-:-:S06]  /*0eb0*/  IMAD.WIDE R8, R13, 0x4, R10 ;  /* 0x000000040d087825 */ /* 0x002fcc00078e020a */
[----:B------:R-:W2:Y:S02]  /*0ec0*/  LDG.E R8, desc[UR14][R8.64] ;  /* 0x0000000e08087981 */ /* 0x000ea4000c1e1900 */
[----:B--2---:R-:W-:-:S07]  /*0ed0*/  FFMA R0, R7, R8, R0 ;  /* 0x0000000807007223 */ /* 0x004fce0000000000 */
.L_x_87:
[----:B------:R-:W-:Y:S05]  /*0ee0*/  BSYNC.RECONVERGENT B0 ;  /* 0x0000000000007941 */ /* 0x000fea0003800200 */
.L_x_84:
[----:B------:R-:W-:Y:S05]  /*0ef0*/  BRA.U UP0, `(.L_x_88) ;  /* 0xfffffff500287547 */ /* 0x000fea000b83ffff */
[----:B------:R-:W0:Y:S01]  /*0f00*/  LDCU UR5, c[0x0][0x384] ;  /* 0x00007080ff0577ac */ /* 0x000e220008000800 */
[----:B------:R-:W-:-:S04]  /*0f10*/  UIADD3 UR4, UPT, UPT, UR4, 0x1, URZ ;  /* 0x0000000104047890 */ /* 0x000fc8000fffe0ff */
[----:B0-----:R-:W-:-:S09]  /*0f20*/  UISETP.NE.AND UP0, UPT, UR4, UR5, UPT ;  /* 0x000000050400728c */ /* 0x001fd2000bf05270 */
[----:B------:R-:W-:Y:S05]  /*0f30*/  BRA.U UP0, `(.L_x_89) ;  /* 0xfffffff500047547 */ /* 0x000fea000b83ffff */
.L_x_81:
[----:B------:R-:W0:Y:S01]  /*0f40*/  LDC.64 R6, c[0x0][0x3a8] ;  /* 0x0000ea00ff067b82 */ /* 0x000e220000000a00 */
[----:B------:R-:W-:-:S05]  /*0f50*/  IADD3 R3, PT, PT, R2, R5, RZ ;  /* 0x0000000502037210 */ /* 0x000fca0007ffe0ff */
[----:B0-----:R-:W-:-:S05]  /*0f60*/  IMAD.WIDE R2, R3, 0x4, R6 ;  /* 0x0000000403027825 */ /* 0x001fca00078e0206 */
[----:B------:R-:W-:Y:S01]  /*0f70*/  STG.E desc[UR14][R2.64], R0 ;  /* 0x0000000002007986 */ /* 0x000fe2000c10190e */
[----:B------:R-:W-:Y:S05]  /*0f80*/  EXIT ;  /* 0x000000000000794d */ /* 0x000fea0003800000 */
.L_x_90:
        /* <DEDUP_REMOVED lines=15> */
.L_x_93:


//--------------------- .nv.shared.reserved.0     --------------------------
	.section	.nv.shared.reserved.0,"aw",@nobits
	.weak		__nv_reservedSMEM_offset_0_alias
	.size		__nv_reservedSMEM_offset_0_alias, 0, 64
	.other		__nv_reservedSMEM_offset_0_alias,@"STO_CUDA_RESERVED_SHARED STV_DEFAULT"
__nv_reservedSMEM_offset_0_alias:
	.zero		0
	.zero		64


//--------------------- .nv.constant0._Z24SubSamplingLayer_forwardiiiPfS_S_ii --------------------------
	.section	.nv.constant0._Z24SubSamplingLayer_forwardiiiPfS_S_ii,"a",@progbits
	.sectionflags	@""
	.align	4
.nv.constant0._Z24SubSamplingLayer_forwardiiiPfS_S_ii:
	.zero		944


//--------------------- .nv.constant0._Z23ConvLayerForward_KerneliiiiiPfS_S_iiii --------------------------
	.section	.nv.constant0._Z23ConvLayerForward_KerneliiiiiPfS_S_iiii,"a",@progbits
	.sectionflags	@""
	.align	4
.nv.constant0._Z23ConvLayerForward_KerneliiiiiPfS_S_iiii:
	.zero		960


//--------------------- SYMBOLS --------------------------

	.type		.nv.reservedSmem.offset0,@object
	.size		.nv.reservedSmem.offset0,0x4
